//
// Generated by NVIDIA NVVM Compiler
//
// Compiler Build ID: CL-36424714
// Cuda compilation tools, release 13.0, V13.0.88
// Based on NVVM 20.0.0
//

.version 9.0
.target sm_100
.address_size 64

	// .globl	_Z4iteriPfS_S_S_S_ffS_S_

.visible .entry _Z4iteriPfS_S_S_S_ffS_S_(
	.param .u32 _Z4iteriPfS_S_S_S_ffS_S__param_0,
	.param .u64 .ptr .align 1 _Z4iteriPfS_S_S_S_ffS_S__param_1,
	.param .u64 .ptr .align 1 _Z4iteriPfS_S_S_S_ffS_S__param_2,
	.param .u64 .ptr .align 1 _Z4iteriPfS_S_S_S_ffS_S__param_3,
	.param .u64 .ptr .align 1 _Z4iteriPfS_S_S_S_ffS_S__param_4,
	.param .u64 .ptr .align 1 _Z4iteriPfS_S_S_S_ffS_S__param_5,
	.param .f32 _Z4iteriPfS_S_S_S_ffS_S__param_6,
	.param .f32 _Z4iteriPfS_S_S_S_ffS_S__param_7,
	.param .u64 .ptr .align 1 _Z4iteriPfS_S_S_S_ffS_S__param_8,
	.param .u64 .ptr .align 1 _Z4iteriPfS_S_S_S_ffS_S__param_9
)
{
	.reg .pred 	%p<218>;
	.reg .b32 	%r<418>;
	.reg .b32 	%f<1330>;
	.reg .b64 	%rd<64>;
	.reg .b64 	%fd<349>;

	ld.param.u32 	%r48, [_Z4iteriPfS_S_S_S_ffS_S__param_0];
	ld.param.u64 	%rd27, [_Z4iteriPfS_S_S_S_ffS_S__param_3];
	ld.param.u64 	%rd28, [_Z4iteriPfS_S_S_S_ffS_S__param_4];
	ld.param.u64 	%rd29, [_Z4iteriPfS_S_S_S_ffS_S__param_5];
	ld.param.f32 	%f71, [_Z4iteriPfS_S_S_S_ffS_S__param_6];
	ld.param.f32 	%f72, [_Z4iteriPfS_S_S_S_ffS_S__param_7];
	ld.param.u64 	%rd25, [_Z4iteriPfS_S_S_S_ffS_S__param_8];
	cvta.to.global.u64 	%rd1, %rd28;
	cvta.to.global.u64 	%rd2, %rd27;
	cvta.to.global.u64 	%rd3, %rd29;
	mov.u32 	%r49, %tid.x;
	mov.u32 	%r50, %ctaid.x;
	mov.u32 	%r51, %ntid.x;
	mad.lo.s32 	%r1, %r50, %r51, %r49;
	setp.ge.s32 	%p1, %r1, %r48;
	@%p1 bra 	$L__BB0_71;
	setp.lt.s32 	%p2, %r1, 1;
	mov.f32 	%f1309, 0f00000000;
	mov.b32 	%r416, 0;
	mov.f32 	%f1311, %f1309;
	@%p2 bra 	$L__BB0_24;
	mul.wide.u32 	%rd30, %r1, 4;
	add.s64 	%rd31, %rd2, %rd30;
	ld.global.f32 	%f1, [%rd31];
	add.s64 	%rd32, %rd1, %rd30;
	ld.global.f32 	%f2, [%rd32];
	setp.lt.f32 	%p3, %f71, 0f00800000;
	mul.f32 	%f75, %f71, 0f4B000000;
	selp.f32 	%f76, %f75, %f71, %p3;
	selp.f32 	%f77, 0fC1B80000, 0f00000000, %p3;
	mov.b32 	%r53, %f76;
	add.s32 	%r54, %r53, -1059760811;
	and.b32  	%r55, %r54, -8388608;
	sub.s32 	%r56, %r53, %r55;
	mov.b32 	%f78, %r56;
	cvt.rn.f32.s32 	%f79, %r55;
	fma.rn.f32 	%f80, %f79, 0f34000000, %f77;
	add.f32 	%f81, %f78, 0fBF800000;
	fma.rn.f32 	%f82, %f81, 0fBE055027, 0f3E1039F6;
	fma.rn.f32 	%f83, %f82, %f81, 0fBDF8CDCC;
	fma.rn.f32 	%f84, %f83, %f81, 0f3E0F2955;
	fma.rn.f32 	%f85, %f84, %f81, 0fBE2AD8B9;
	fma.rn.f32 	%f86, %f85, %f81, 0f3E4CED0B;
	fma.rn.f32 	%f87, %f86, %f81, 0fBE7FFF22;
	fma.rn.f32 	%f88, %f87, %f81, 0f3EAAAA78;
	fma.rn.f32 	%f89, %f88, %f81, 0fBF000000;
	mul.f32 	%f90, %f81, %f89;
	fma.rn.f32 	%f91, %f90, %f81, %f81;
	fma.rn.f32 	%f92, %f80, 0f3F317218, %f91;
	setp.gt.u32 	%p4, %r53, 2139095039;
	fma.rn.f32 	%f93, %f76, 0f7F800000, 0f7F800000;
	selp.f32 	%f94, %f93, %f92, %p4;
	setp.eq.f32 	%p5, %f76, 0f00000000;
	selp.f32 	%f3, 0fFF800000, %f94, %p5;
	add.s64 	%rd4, %rd3, %rd30;
	min.s32 	%r57, %r1, %r48;
	max.s32 	%r416, %r57, 1;
	neg.s32 	%r414, %r416;
	mov.f32 	%f1311, 0f00000000;
	mov.u64 	%rd58, %rd2;
	mov.u64 	%rd59, %rd1;
	mov.u64 	%rd60, %rd3;
	mov.f32 	%f1309, %f1311;
$L__BB0_3:
	ld.global.f32 	%f6, [%rd58];
	sub.f32 	%f7, %f6, %f1;
	ld.global.f32 	%f8, [%rd59];
	sub.f32 	%f9, %f8, %f2;
	mul.f32 	%f95, %f9, %f9;
	fma.rn.f32 	%f96, %f7, %f7, %f95;
	sqrt.rn.f32 	%f10, %f96;
	setp.leu.f32 	%p6, %f6, %f1;
	@%p6 bra 	$L__BB0_8;
	ld.global.f32 	%f97, [%rd60];
	setp.lt.f32 	%p7, %f97, 0f00800000;
	mul.f32 	%f98, %f97, 0f4B000000;
	selp.f32 	%f99, %f98, %f97, %p7;
	selp.f32 	%f100, 0fC1B80000, 0f00000000, %p7;
	mov.b32 	%r58, %f99;
	add.s32 	%r59, %r58, -1059760811;
	and.b32  	%r60, %r59, -8388608;
	sub.s32 	%r61, %r58, %r60;
	mov.b32 	%f101, %r61;
	cvt.rn.f32.s32 	%f102, %r60;
	fma.rn.f32 	%f103, %f102, 0f34000000, %f100;
	add.f32 	%f104, %f101, 0fBF800000;
	fma.rn.f32 	%f105, %f104, 0fBE055027, 0f3E1039F6;
	fma.rn.f32 	%f106, %f105, %f104, 0fBDF8CDCC;
	fma.rn.f32 	%f107, %f106, %f104, 0f3E0F2955;
	fma.rn.f32 	%f108, %f107, %f104, 0fBE2AD8B9;
	fma.rn.f32 	%f109, %f108, %f104, 0f3E4CED0B;
	fma.rn.f32 	%f110, %f109, %f104, 0fBE7FFF22;
	fma.rn.f32 	%f111, %f110, %f104, 0f3EAAAA78;
	fma.rn.f32 	%f112, %f111, %f104, 0fBF000000;
	mul.f32 	%f113, %f104, %f112;
	fma.rn.f32 	%f114, %f113, %f104, %f104;
	fma.rn.f32 	%f115, %f103, 0f3F317218, %f114;
	setp.gt.u32 	%p8, %r58, 2139095039;
	fma.rn.f32 	%f116, %f99, 0f7F800000, 0f7F800000;
	selp.f32 	%f117, %f116, %f115, %p8;
	setp.eq.f32 	%p9, %f99, 0f00000000;
	selp.f32 	%f118, 0fFF800000, %f117, %p9;
	add.f32 	%f119, %f3, %f118;
	ld.global.f32 	%f120, [%rd4];
	setp.lt.f32 	%p10, %f120, 0f00800000;
	mul.f32 	%f121, %f120, 0f4B000000;
	selp.f32 	%f122, %f121, %f120, %p10;
	selp.f32 	%f123, 0fC1B80000, 0f00000000, %p10;
	mov.b32 	%r62, %f122;
	add.s32 	%r63, %r62, -1059760811;
	and.b32  	%r64, %r63, -8388608;
	sub.s32 	%r65, %r62, %r64;
	mov.b32 	%f124, %r65;
	cvt.rn.f32.s32 	%f125, %r64;
	fma.rn.f32 	%f126, %f125, 0f34000000, %f123;
	add.f32 	%f127, %f124, 0fBF800000;
	fma.rn.f32 	%f128, %f127, 0fBE055027, 0f3E1039F6;
	fma.rn.f32 	%f129, %f128, %f127, 0fBDF8CDCC;
	fma.rn.f32 	%f130, %f129, %f127, 0f3E0F2955;
	fma.rn.f32 	%f131, %f130, %f127, 0fBE2AD8B9;
	fma.rn.f32 	%f132, %f131, %f127, 0f3E4CED0B;
	fma.rn.f32 	%f133, %f132, %f127, 0fBE7FFF22;
	fma.rn.f32 	%f134, %f133, %f127, 0f3EAAAA78;
	fma.rn.f32 	%f135, %f134, %f127, 0fBF000000;
	mul.f32 	%f136, %f127, %f135;
	fma.rn.f32 	%f137, %f136, %f127, %f127;
	fma.rn.f32 	%f138, %f126, 0f3F317218, %f137;
	setp.gt.u32 	%p11, %r62, 2139095039;
	fma.rn.f32 	%f139, %f122, 0f7F800000, 0f7F800000;
	selp.f32 	%f140, %f139, %f138, %p11;
	setp.eq.f32 	%p12, %f122, 0f00000000;
	selp.f32 	%f141, 0fFF800000, %f140, %p12;
	add.f32 	%f142, %f119, %f141;
	setp.lt.f32 	%p13, %f7, 0f00800000;
	mul.f32 	%f143, %f7, 0f4B000000;
	selp.f32 	%f144, %f143, %f7, %p13;
	selp.f32 	%f145, 0fC1B80000, 0f00000000, %p13;
	mov.b32 	%r66, %f144;
	add.s32 	%r67, %r66, -1059760811;
	and.b32  	%r68, %r67, -8388608;
	sub.s32 	%r69, %r66, %r68;
	mov.b32 	%f146, %r69;
	cvt.rn.f32.s32 	%f147, %r68;
	fma.rn.f32 	%f148, %f147, 0f34000000, %f145;
	add.f32 	%f149, %f146, 0fBF800000;
	fma.rn.f32 	%f150, %f149, 0fBE055027, 0f3E1039F6;
	fma.rn.f32 	%f151, %f150, %f149, 0fBDF8CDCC;
	fma.rn.f32 	%f152, %f151, %f149, 0f3E0F2955;
	fma.rn.f32 	%f153, %f152, %f149, 0fBE2AD8B9;
	fma.rn.f32 	%f154, %f153, %f149, 0f3E4CED0B;
	fma.rn.f32 	%f155, %f154, %f149, 0fBE7FFF22;
	fma.rn.f32 	%f156, %f155, %f149, 0f3EAAAA78;
	fma.rn.f32 	%f157, %f156, %f149, 0fBF000000;
	mul.f32 	%f158, %f149, %f157;
	fma.rn.f32 	%f159, %f158, %f149, %f149;
	fma.rn.f32 	%f160, %f148, 0f3F317218, %f159;
	setp.gt.u32 	%p14, %r66, 2139095039;
	fma.rn.f32 	%f161, %f144, 0f7F800000, 0f7F800000;
	selp.f32 	%f162, %f161, %f160, %p14;
	setp.eq.f32 	%p15, %f144, 0f00000000;
	selp.f32 	%f163, 0fFF800000, %f162, %p15;
	add.f32 	%f164, %f142, %f163;
	cvt.f64.f32 	%fd61, %f164;
	setp.lt.f32 	%p16, %f10, 0f00800000;
	mul.f32 	%f165, %f10, 0f4B000000;
	selp.f32 	%f166, %f165, %f10, %p16;
	selp.f32 	%f167, 0fC1B80000, 0f00000000, %p16;
	mov.b32 	%r70, %f166;
	add.s32 	%r71, %r70, -1059760811;
	and.b32  	%r72, %r71, -8388608;
	sub.s32 	%r73, %r70, %r72;
	mov.b32 	%f168, %r73;
	cvt.rn.f32.s32 	%f169, %r72;
	fma.rn.f32 	%f170, %f169, 0f34000000, %f167;
	add.f32 	%f171, %f168, 0fBF800000;
	fma.rn.f32 	%f172, %f171, 0fBE055027, 0f3E1039F6;
	fma.rn.f32 	%f173, %f172, %f171, 0fBDF8CDCC;
	fma.rn.f32 	%f174, %f173, %f171, 0f3E0F2955;
	fma.rn.f32 	%f175, %f174, %f171, 0fBE2AD8B9;
	fma.rn.f32 	%f176, %f175, %f171, 0f3E4CED0B;
	fma.rn.f32 	%f177, %f176, %f171, 0fBE7FFF22;
	fma.rn.f32 	%f178, %f177, %f171, 0f3EAAAA78;
	fma.rn.f32 	%f179, %f178, %f171, 0fBF000000;
	mul.f32 	%f180, %f171, %f179;
	fma.rn.f32 	%f181, %f180, %f171, %f171;
	fma.rn.f32 	%f182, %f170, 0f3F317218, %f181;
	setp.gt.u32 	%p17, %r70, 2139095039;
	fma.rn.f32 	%f183, %f166, 0f7F800000, 0f7F800000;
	selp.f32 	%f184, %f183, %f182, %p17;
	setp.eq.f32 	%p18, %f166, 0f00000000;
	selp.f32 	%f185, 0fFF800000, %f184, %p18;
	cvt.f64.f32 	%fd62, %f185;
	fma.rn.f64 	%fd1, %fd62, 0dC008000000000000, %fd61;
	fma.rn.f64 	%fd63, %fd1, 0d3FF71547652B82FE, 0d4338000000000000;
	{
	.reg .b32 %temp; 
	mov.b64 	{%r5, %temp}, %fd63;
	}
	mov.f64 	%fd64, 0dC338000000000000;
	add.rn.f64 	%fd65, %fd63, %fd64;
	fma.rn.f64 	%fd66, %fd65, 0dBFE62E42FEFA39EF, %fd1;
	fma.rn.f64 	%fd67, %fd65, 0dBC7ABC9E3B39803F, %fd66;
	fma.rn.f64 	%fd68, %fd67, 0d3E5ADE1569CE2BDF, 0d3E928AF3FCA213EA;
	fma.rn.f64 	%fd69, %fd68, %fd67, 0d3EC71DEE62401315;
	fma.rn.f64 	%fd70, %fd69, %fd67, 0d3EFA01997C89EB71;
	fma.rn.f64 	%fd71, %fd70, %fd67, 0d3F2A01A014761F65;
	fma.rn.f64 	%fd72, %fd71, %fd67, 0d3F56C16C1852B7AF;
	fma.rn.f64 	%fd73, %fd72, %fd67, 0d3F81111111122322;
	fma.rn.f64 	%fd74, %fd73, %fd67, 0d3FA55555555502A1;
	fma.rn.f64 	%fd75, %fd74, %fd67, 0d3FC5555555555511;
	fma.rn.f64 	%fd76, %fd75, %fd67, 0d3FE000000000000B;
	fma.rn.f64 	%fd77, %fd76, %fd67, 0d3FF0000000000000;
	fma.rn.f64 	%fd78, %fd77, %fd67, 0d3FF0000000000000;
	{
	.reg .b32 %temp; 
	mov.b64 	{%r6, %temp}, %fd78;
	}
	{
	.reg .b32 %temp; 
	mov.b64 	{%temp, %r7}, %fd78;
	}
	shl.b32 	%r74, %r5, 20;
	add.s32 	%r75, %r74, %r7;
	mov.b64 	%fd337, {%r6, %r75};
	{
	.reg .b32 %temp; 
	mov.b64 	{%temp, %r76}, %fd1;
	}
	mov.b32 	%f186, %r76;
	abs.f32 	%f11, %f186;
	setp.lt.f32 	%p19, %f11, 0f4086232B;
	@%p19 bra 	$L__BB0_7;
	setp.lt.f64 	%p20, %fd1, 0d0000000000000000;
	add.f64 	%fd79, %fd1, 0d7FF0000000000000;
	selp.f64 	%fd337, 0d0000000000000000, %fd79, %p20;
	setp.geu.f32 	%p21, %f11, 0f40874800;
	@%p21 bra 	$L__BB0_7;
	shr.u32 	%r77, %r5, 31;
	add.s32 	%r78, %r5, %r77;
	shr.s32 	%r79, %r78, 1;
	shl.b32 	%r80, %r79, 20;
	add.s32 	%r81, %r7, %r80;
	mov.b64 	%fd80, {%r6, %r81};
	sub.s32 	%r82, %r5, %r79;
	shl.b32 	%r83, %r82, 20;
	add.s32 	%r84, %r83, 1072693248;
	mov.b32 	%r85, 0;
	mov.b64 	%fd81, {%r85, %r84};
	mul.f64 	%fd337, %fd81, %fd80;
$L__BB0_7:
	cvt.f64.f32 	%fd82, %f1309;
	add.f64 	%fd83, %fd337, %fd82;
	cvt.rn.f32.f64 	%f1309, %fd83;
$L__BB0_8:
	setp.geu.f32 	%p22, %f6, %f1;
	@%p22 bra 	$L__BB0_13;
	ld.global.f32 	%f187, [%rd60];
	setp.lt.f32 	%p23, %f187, 0f00800000;
	mul.f32 	%f188, %f187, 0f4B000000;
	selp.f32 	%f189, %f188, %f187, %p23;
	selp.f32 	%f190, 0fC1B80000, 0f00000000, %p23;
	mov.b32 	%r86, %f189;
	add.s32 	%r87, %r86, -1059760811;
	and.b32  	%r88, %r87, -8388608;
	sub.s32 	%r89, %r86, %r88;
	mov.b32 	%f191, %r89;
	cvt.rn.f32.s32 	%f192, %r88;
	fma.rn.f32 	%f193, %f192, 0f34000000, %f190;
	add.f32 	%f194, %f191, 0fBF800000;
	fma.rn.f32 	%f195, %f194, 0fBE055027, 0f3E1039F6;
	fma.rn.f32 	%f196, %f195, %f194, 0fBDF8CDCC;
	fma.rn.f32 	%f197, %f196, %f194, 0f3E0F2955;
	fma.rn.f32 	%f198, %f197, %f194, 0fBE2AD8B9;
	fma.rn.f32 	%f199, %f198, %f194, 0f3E4CED0B;
	fma.rn.f32 	%f200, %f199, %f194, 0fBE7FFF22;
	fma.rn.f32 	%f201, %f200, %f194, 0f3EAAAA78;
	fma.rn.f32 	%f202, %f201, %f194, 0fBF000000;
	mul.f32 	%f203, %f194, %f202;
	fma.rn.f32 	%f204, %f203, %f194, %f194;
	fma.rn.f32 	%f205, %f193, 0f3F317218, %f204;
	setp.gt.u32 	%p24, %r86, 2139095039;
	fma.rn.f32 	%f206, %f189, 0f7F800000, 0f7F800000;
	selp.f32 	%f207, %f206, %f205, %p24;
	setp.eq.f32 	%p25, %f189, 0f00000000;
	selp.f32 	%f208, 0fFF800000, %f207, %p25;
	add.f32 	%f209, %f3, %f208;
	ld.global.f32 	%f210, [%rd4];
	setp.lt.f32 	%p26, %f210, 0f00800000;
	mul.f32 	%f211, %f210, 0f4B000000;
	selp.f32 	%f212, %f211, %f210, %p26;
	selp.f32 	%f213, 0fC1B80000, 0f00000000, %p26;
	mov.b32 	%r90, %f212;
	add.s32 	%r91, %r90, -1059760811;
	and.b32  	%r92, %r91, -8388608;
	sub.s32 	%r93, %r90, %r92;
	mov.b32 	%f214, %r93;
	cvt.rn.f32.s32 	%f215, %r92;
	fma.rn.f32 	%f216, %f215, 0f34000000, %f213;
	add.f32 	%f217, %f214, 0fBF800000;
	fma.rn.f32 	%f218, %f217, 0fBE055027, 0f3E1039F6;
	fma.rn.f32 	%f219, %f218, %f217, 0fBDF8CDCC;
	fma.rn.f32 	%f220, %f219, %f217, 0f3E0F2955;
	fma.rn.f32 	%f221, %f220, %f217, 0fBE2AD8B9;
	fma.rn.f32 	%f222, %f221, %f217, 0f3E4CED0B;
	fma.rn.f32 	%f223, %f222, %f217, 0fBE7FFF22;
	fma.rn.f32 	%f224, %f223, %f217, 0f3EAAAA78;
	fma.rn.f32 	%f225, %f224, %f217, 0fBF000000;
	mul.f32 	%f226, %f217, %f225;
	fma.rn.f32 	%f227, %f226, %f217, %f217;
	fma.rn.f32 	%f228, %f216, 0f3F317218, %f227;
	setp.gt.u32 	%p27, %r90, 2139095039;
	fma.rn.f32 	%f229, %f212, 0f7F800000, 0f7F800000;
	selp.f32 	%f230, %f229, %f228, %p27;
	setp.eq.f32 	%p28, %f212, 0f00000000;
	selp.f32 	%f231, 0fFF800000, %f230, %p28;
	add.f32 	%f232, %f209, %f231;
	sub.f32 	%f233, %f1, %f6;
	setp.lt.f32 	%p29, %f233, 0f00800000;
	mul.f32 	%f234, %f233, 0f4B000000;
	selp.f32 	%f235, %f234, %f233, %p29;
	selp.f32 	%f236, 0fC1B80000, 0f00000000, %p29;
	mov.b32 	%r94, %f235;
	add.s32 	%r95, %r94, -1059760811;
	and.b32  	%r96, %r95, -8388608;
	sub.s32 	%r97, %r94, %r96;
	mov.b32 	%f237, %r97;
	cvt.rn.f32.s32 	%f238, %r96;
	fma.rn.f32 	%f239, %f238, 0f34000000, %f236;
	add.f32 	%f240, %f237, 0fBF800000;
	fma.rn.f32 	%f241, %f240, 0fBE055027, 0f3E1039F6;
	fma.rn.f32 	%f242, %f241, %f240, 0fBDF8CDCC;
	fma.rn.f32 	%f243, %f242, %f240, 0f3E0F2955;
	fma.rn.f32 	%f244, %f243, %f240, 0fBE2AD8B9;
	fma.rn.f32 	%f245, %f244, %f240, 0f3E4CED0B;
	fma.rn.f32 	%f246, %f245, %f240, 0fBE7FFF22;
	fma.rn.f32 	%f247, %f246, %f240, 0f3EAAAA78;
	fma.rn.f32 	%f248, %f247, %f240, 0fBF000000;
	mul.f32 	%f249, %f240, %f248;
	fma.rn.f32 	%f250, %f249, %f240, %f240;
	fma.rn.f32 	%f251, %f239, 0f3F317218, %f250;
	setp.gt.u32 	%p30, %r94, 2139095039;
	fma.rn.f32 	%f252, %f235, 0f7F800000, 0f7F800000;
	selp.f32 	%f253, %f252, %f251, %p30;
	setp.eq.f32 	%p31, %f235, 0f00000000;
	selp.f32 	%f254, 0fFF800000, %f253, %p31;
	add.f32 	%f255, %f232, %f254;
	cvt.f64.f32 	%fd84, %f255;
	setp.lt.f32 	%p32, %f10, 0f00800000;
	mul.f32 	%f256, %f10, 0f4B000000;
	selp.f32 	%f257, %f256, %f10, %p32;
	selp.f32 	%f258, 0fC1B80000, 0f00000000, %p32;
	mov.b32 	%r98, %f257;
	add.s32 	%r99, %r98, -1059760811;
	and.b32  	%r100, %r99, -8388608;
	sub.s32 	%r101, %r98, %r100;
	mov.b32 	%f259, %r101;
	cvt.rn.f32.s32 	%f260, %r100;
	fma.rn.f32 	%f261, %f260, 0f34000000, %f258;
	add.f32 	%f262, %f259, 0fBF800000;
	fma.rn.f32 	%f263, %f262, 0fBE055027, 0f3E1039F6;
	fma.rn.f32 	%f264, %f263, %f262, 0fBDF8CDCC;
	fma.rn.f32 	%f265, %f264, %f262, 0f3E0F2955;
	fma.rn.f32 	%f266, %f265, %f262, 0fBE2AD8B9;
	fma.rn.f32 	%f267, %f266, %f262, 0f3E4CED0B;
	fma.rn.f32 	%f268, %f267, %f262, 0fBE7FFF22;
	fma.rn.f32 	%f269, %f268, %f262, 0f3EAAAA78;
	fma.rn.f32 	%f270, %f269, %f262, 0fBF000000;
	mul.f32 	%f271, %f262, %f270;
	fma.rn.f32 	%f272, %f271, %f262, %f262;
	fma.rn.f32 	%f273, %f261, 0f3F317218, %f272;
	setp.gt.u32 	%p33, %r98, 2139095039;
	fma.rn.f32 	%f274, %f257, 0f7F800000, 0f7F800000;
	selp.f32 	%f275, %f274, %f273, %p33;
	setp.eq.f32 	%p34, %f257, 0f00000000;
	selp.f32 	%f276, 0fFF800000, %f275, %p34;
	cvt.f64.f32 	%fd85, %f276;
	fma.rn.f64 	%fd6, %fd85, 0dC008000000000000, %fd84;
	fma.rn.f64 	%fd86, %fd6, 0d3FF71547652B82FE, 0d4338000000000000;
	{
	.reg .b32 %temp; 
	mov.b64 	{%r8, %temp}, %fd86;
	}
	mov.f64 	%fd87, 0dC338000000000000;
	add.rn.f64 	%fd88, %fd86, %fd87;
	fma.rn.f64 	%fd89, %fd88, 0dBFE62E42FEFA39EF, %fd6;
	fma.rn.f64 	%fd90, %fd88, 0dBC7ABC9E3B39803F, %fd89;
	fma.rn.f64 	%fd91, %fd90, 0d3E5ADE1569CE2BDF, 0d3E928AF3FCA213EA;
	fma.rn.f64 	%fd92, %fd91, %fd90, 0d3EC71DEE62401315;
	fma.rn.f64 	%fd93, %fd92, %fd90, 0d3EFA01997C89EB71;
	fma.rn.f64 	%fd94, %fd93, %fd90, 0d3F2A01A014761F65;
	fma.rn.f64 	%fd95, %fd94, %fd90, 0d3F56C16C1852B7AF;
	fma.rn.f64 	%fd96, %fd95, %fd90, 0d3F81111111122322;
	fma.rn.f64 	%fd97, %fd96, %fd90, 0d3FA55555555502A1;
	fma.rn.f64 	%fd98, %fd97, %fd90, 0d3FC5555555555511;
	fma.rn.f64 	%fd99, %fd98, %fd90, 0d3FE000000000000B;
	fma.rn.f64 	%fd100, %fd99, %fd90, 0d3FF0000000000000;
	fma.rn.f64 	%fd101, %fd100, %fd90, 0d3FF0000000000000;
	{
	.reg .b32 %temp; 
	mov.b64 	{%r9, %temp}, %fd101;
	}
	{
	.reg .b32 %temp; 
	mov.b64 	{%temp, %r10}, %fd101;
	}
	shl.b32 	%r102, %r8, 20;
	add.s32 	%r103, %r102, %r10;
	mov.b64 	%fd338, {%r9, %r103};
	{
	.reg .b32 %temp; 
	mov.b64 	{%temp, %r104}, %fd6;
	}
	mov.b32 	%f277, %r104;
	abs.f32 	%f14, %f277;
	setp.lt.f32 	%p35, %f14, 0f4086232B;
	@%p35 bra 	$L__BB0_12;
	setp.lt.f64 	%p36, %fd6, 0d0000000000000000;
	add.f64 	%fd102, %fd6, 0d7FF0000000000000;
	selp.f64 	%fd338, 0d0000000000000000, %fd102, %p36;
	setp.geu.f32 	%p37, %f14, 0f40874800;
	@%p37 bra 	$L__BB0_12;
	shr.u32 	%r105, %r8, 31;
	add.s32 	%r106, %r8, %r105;
	shr.s32 	%r107, %r106, 1;
	shl.b32 	%r108, %r107, 20;
	add.s32 	%r109, %r10, %r108;
	mov.b64 	%fd103, {%r9, %r109};
	sub.s32 	%r110, %r8, %r107;
	shl.b32 	%r111, %r110, 20;
	add.s32 	%r112, %r111, 1072693248;
	mov.b32 	%r113, 0;
	mov.b64 	%fd104, {%r113, %r112};
	mul.f64 	%fd338, %fd104, %fd103;
$L__BB0_12:
	cvt.f64.f32 	%fd105, %f1309;
	sub.f64 	%fd106, %fd105, %fd338;
	cvt.rn.f32.f64 	%f1309, %fd106;
$L__BB0_13:
	setp.leu.f32 	%p38, %f8, %f2;
	@%p38 bra 	$L__BB0_18;
	ld.global.f32 	%f278, [%rd60];
	setp.lt.f32 	%p39, %f278, 0f00800000;
	mul.f32 	%f279, %f278, 0f4B000000;
	selp.f32 	%f280, %f279, %f278, %p39;
	selp.f32 	%f281, 0fC1B80000, 0f00000000, %p39;
	mov.b32 	%r114, %f280;
	add.s32 	%r115, %r114, -1059760811;
	and.b32  	%r116, %r115, -8388608;
	sub.s32 	%r117, %r114, %r116;
	mov.b32 	%f282, %r117;
	cvt.rn.f32.s32 	%f283, %r116;
	fma.rn.f32 	%f284, %f283, 0f34000000, %f281;
	add.f32 	%f285, %f282, 0fBF800000;
	fma.rn.f32 	%f286, %f285, 0fBE055027, 0f3E1039F6;
	fma.rn.f32 	%f287, %f286, %f285, 0fBDF8CDCC;
	fma.rn.f32 	%f288, %f287, %f285, 0f3E0F2955;
	fma.rn.f32 	%f289, %f288, %f285, 0fBE2AD8B9;
	fma.rn.f32 	%f290, %f289, %f285, 0f3E4CED0B;
	fma.rn.f32 	%f291, %f290, %f285, 0fBE7FFF22;
	fma.rn.f32 	%f292, %f291, %f285, 0f3EAAAA78;
	fma.rn.f32 	%f293, %f292, %f285, 0fBF000000;
	mul.f32 	%f294, %f285, %f293;
	fma.rn.f32 	%f295, %f294, %f285, %f285;
	fma.rn.f32 	%f296, %f284, 0f3F317218, %f295;
	setp.gt.u32 	%p40, %r114, 2139095039;
	fma.rn.f32 	%f297, %f280, 0f7F800000, 0f7F800000;
	selp.f32 	%f298, %f297, %f296, %p40;
	setp.eq.f32 	%p41, %f280, 0f00000000;
	selp.f32 	%f299, 0fFF800000, %f298, %p41;
	add.f32 	%f300, %f3, %f299;
	ld.global.f32 	%f301, [%rd4];
	setp.lt.f32 	%p42, %f301, 0f00800000;
	mul.f32 	%f302, %f301, 0f4B000000;
	selp.f32 	%f303, %f302, %f301, %p42;
	selp.f32 	%f304, 0fC1B80000, 0f00000000, %p42;
	mov.b32 	%r118, %f303;
	add.s32 	%r119, %r118, -1059760811;
	and.b32  	%r120, %r119, -8388608;
	sub.s32 	%r121, %r118, %r120;
	mov.b32 	%f305, %r121;
	cvt.rn.f32.s32 	%f306, %r120;
	fma.rn.f32 	%f307, %f306, 0f34000000, %f304;
	add.f32 	%f308, %f305, 0fBF800000;
	fma.rn.f32 	%f309, %f308, 0fBE055027, 0f3E1039F6;
	fma.rn.f32 	%f310, %f309, %f308, 0fBDF8CDCC;
	fma.rn.f32 	%f311, %f310, %f308, 0f3E0F2955;
	fma.rn.f32 	%f312, %f311, %f308, 0fBE2AD8B9;
	fma.rn.f32 	%f313, %f312, %f308, 0f3E4CED0B;
	fma.rn.f32 	%f314, %f313, %f308, 0fBE7FFF22;
	fma.rn.f32 	%f315, %f314, %f308, 0f3EAAAA78;
	fma.rn.f32 	%f316, %f315, %f308, 0fBF000000;
	mul.f32 	%f317, %f308, %f316;
	fma.rn.f32 	%f318, %f317, %f308, %f308;
	fma.rn.f32 	%f319, %f307, 0f3F317218, %f318;
	setp.gt.u32 	%p43, %r118, 2139095039;
	fma.rn.f32 	%f320, %f303, 0f7F800000, 0f7F800000;
	selp.f32 	%f321, %f320, %f319, %p43;
	setp.eq.f32 	%p44, %f303, 0f00000000;
	selp.f32 	%f322, 0fFF800000, %f321, %p44;
	add.f32 	%f323, %f300, %f322;
	setp.lt.f32 	%p45, %f9, 0f00800000;
	mul.f32 	%f324, %f9, 0f4B000000;
	selp.f32 	%f325, %f324, %f9, %p45;
	selp.f32 	%f326, 0fC1B80000, 0f00000000, %p45;
	mov.b32 	%r122, %f325;
	add.s32 	%r123, %r122, -1059760811;
	and.b32  	%r124, %r123, -8388608;
	sub.s32 	%r125, %r122, %r124;
	mov.b32 	%f327, %r125;
	cvt.rn.f32.s32 	%f328, %r124;
	fma.rn.f32 	%f329, %f328, 0f34000000, %f326;
	add.f32 	%f330, %f327, 0fBF800000;
	fma.rn.f32 	%f331, %f330, 0fBE055027, 0f3E1039F6;
	fma.rn.f32 	%f332, %f331, %f330, 0fBDF8CDCC;
	fma.rn.f32 	%f333, %f332, %f330, 0f3E0F2955;
	fma.rn.f32 	%f334, %f333, %f330, 0fBE2AD8B9;
	fma.rn.f32 	%f335, %f334, %f330, 0f3E4CED0B;
	fma.rn.f32 	%f336, %f335, %f330, 0fBE7FFF22;
	fma.rn.f32 	%f337, %f336, %f330, 0f3EAAAA78;
	fma.rn.f32 	%f338, %f337, %f330, 0fBF000000;
	mul.f32 	%f339, %f330, %f338;
	fma.rn.f32 	%f340, %f339, %f330, %f330;
	fma.rn.f32 	%f341, %f329, 0f3F317218, %f340;
	setp.gt.u32 	%p46, %r122, 2139095039;
	fma.rn.f32 	%f342, %f325, 0f7F800000, 0f7F800000;
	selp.f32 	%f343, %f342, %f341, %p46;
	setp.eq.f32 	%p47, %f325, 0f00000000;
	selp.f32 	%f344, 0fFF800000, %f343, %p47;
	add.f32 	%f345, %f323, %f344;
	cvt.f64.f32 	%fd107, %f345;
	setp.lt.f32 	%p48, %f10, 0f00800000;
	mul.f32 	%f346, %f10, 0f4B000000;
	selp.f32 	%f347, %f346, %f10, %p48;
	selp.f32 	%f348, 0fC1B80000, 0f00000000, %p48;
	mov.b32 	%r126, %f347;
	add.s32 	%r127, %r126, -1059760811;
	and.b32  	%r128, %r127, -8388608;
	sub.s32 	%r129, %r126, %r128;
	mov.b32 	%f349, %r129;
	cvt.rn.f32.s32 	%f350, %r128;
	fma.rn.f32 	%f351, %f350, 0f34000000, %f348;
	add.f32 	%f352, %f349, 0fBF800000;
	fma.rn.f32 	%f353, %f352, 0fBE055027, 0f3E1039F6;
	fma.rn.f32 	%f354, %f353, %f352, 0fBDF8CDCC;
	fma.rn.f32 	%f355, %f354, %f352, 0f3E0F2955;
	fma.rn.f32 	%f356, %f355, %f352, 0fBE2AD8B9;
	fma.rn.f32 	%f357, %f356, %f352, 0f3E4CED0B;
	fma.rn.f32 	%f358, %f357, %f352, 0fBE7FFF22;
	fma.rn.f32 	%f359, %f358, %f352, 0f3EAAAA78;
	fma.rn.f32 	%f360, %f359, %f352, 0fBF000000;
	mul.f32 	%f361, %f352, %f360;
	fma.rn.f32 	%f362, %f361, %f352, %f352;
	fma.rn.f32 	%f363, %f351, 0f3F317218, %f362;
	setp.gt.u32 	%p49, %r126, 2139095039;
	fma.rn.f32 	%f364, %f347, 0f7F800000, 0f7F800000;
	selp.f32 	%f365, %f364, %f363, %p49;
	setp.eq.f32 	%p50, %f347, 0f00000000;
	selp.f32 	%f366, 0fFF800000, %f365, %p50;
	cvt.f64.f32 	%fd108, %f366;
	fma.rn.f64 	%fd11, %fd108, 0dC008000000000000, %fd107;
	fma.rn.f64 	%fd109, %fd11, 0d3FF71547652B82FE, 0d4338000000000000;
	{
	.reg .b32 %temp; 
	mov.b64 	{%r11, %temp}, %fd109;
	}
	mov.f64 	%fd110, 0dC338000000000000;
	add.rn.f64 	%fd111, %fd109, %fd110;
	fma.rn.f64 	%fd112, %fd111, 0dBFE62E42FEFA39EF, %fd11;
	fma.rn.f64 	%fd113, %fd111, 0dBC7ABC9E3B39803F, %fd112;
	fma.rn.f64 	%fd114, %fd113, 0d3E5ADE1569CE2BDF, 0d3E928AF3FCA213EA;
	fma.rn.f64 	%fd115, %fd114, %fd113, 0d3EC71DEE62401315;
	fma.rn.f64 	%fd116, %fd115, %fd113, 0d3EFA01997C89EB71;
	fma.rn.f64 	%fd117, %fd116, %fd113, 0d3F2A01A014761F65;
	fma.rn.f64 	%fd118, %fd117, %fd113, 0d3F56C16C1852B7AF;
	fma.rn.f64 	%fd119, %fd118, %fd113, 0d3F81111111122322;
	fma.rn.f64 	%fd120, %fd119, %fd113, 0d3FA55555555502A1;
	fma.rn.f64 	%fd121, %fd120, %fd113, 0d3FC5555555555511;
	fma.rn.f64 	%fd122, %fd121, %fd113, 0d3FE000000000000B;
	fma.rn.f64 	%fd123, %fd122, %fd113, 0d3FF0000000000000;
	fma.rn.f64 	%fd124, %fd123, %fd113, 0d3FF0000000000000;
	{
	.reg .b32 %temp; 
	mov.b64 	{%r12, %temp}, %fd124;
	}
	{
	.reg .b32 %temp; 
	mov.b64 	{%temp, %r13}, %fd124;
	}
	shl.b32 	%r130, %r11, 20;
	add.s32 	%r131, %r130, %r13;
	mov.b64 	%fd339, {%r12, %r131};
	{
	.reg .b32 %temp; 
	mov.b64 	{%temp, %r132}, %fd11;
	}
	mov.b32 	%f367, %r132;
	abs.f32 	%f17, %f367;
	setp.lt.f32 	%p51, %f17, 0f4086232B;
	@%p51 bra 	$L__BB0_17;
	setp.lt.f64 	%p52, %fd11, 0d0000000000000000;
	add.f64 	%fd125, %fd11, 0d7FF0000000000000;
	selp.f64 	%fd339, 0d0000000000000000, %fd125, %p52;
	setp.geu.f32 	%p53, %f17, 0f40874800;
	@%p53 bra 	$L__BB0_17;
	shr.u32 	%r133, %r11, 31;
	add.s32 	%r134, %r11, %r133;
	shr.s32 	%r135, %r134, 1;
	shl.b32 	%r136, %r135, 20;
	add.s32 	%r137, %r13, %r136;
	mov.b64 	%fd126, {%r12, %r137};
	sub.s32 	%r138, %r11, %r135;
	shl.b32 	%r139, %r138, 20;
	add.s32 	%r140, %r139, 1072693248;
	mov.b32 	%r141, 0;
	mov.b64 	%fd127, {%r141, %r140};
	mul.f64 	%fd339, %fd127, %fd126;
$L__BB0_17:
	cvt.f64.f32 	%fd128, %f1311;
	add.f64 	%fd129, %fd339, %fd128;
	cvt.rn.f32.f64 	%f1311, %fd129;
$L__BB0_18:
	setp.geu.f32 	%p54, %f8, %f2;
	@%p54 bra 	$L__BB0_23;
	ld.global.f32 	%f368, [%rd60];
	setp.lt.f32 	%p55, %f368, 0f00800000;
	mul.f32 	%f369, %f368, 0f4B000000;
	selp.f32 	%f370, %f369, %f368, %p55;
	selp.f32 	%f371, 0fC1B80000, 0f00000000, %p55;
	mov.b32 	%r142, %f370;
	add.s32 	%r143, %r142, -1059760811;
	and.b32  	%r144, %r143, -8388608;
	sub.s32 	%r145, %r142, %r144;
	mov.b32 	%f372, %r145;
	cvt.rn.f32.s32 	%f373, %r144;
	fma.rn.f32 	%f374, %f373, 0f34000000, %f371;
	add.f32 	%f375, %f372, 0fBF800000;
	fma.rn.f32 	%f376, %f375, 0fBE055027, 0f3E1039F6;
	fma.rn.f32 	%f377, %f376, %f375, 0fBDF8CDCC;
	fma.rn.f32 	%f378, %f377, %f375, 0f3E0F2955;
	fma.rn.f32 	%f379, %f378, %f375, 0fBE2AD8B9;
	fma.rn.f32 	%f380, %f379, %f375, 0f3E4CED0B;
	fma.rn.f32 	%f381, %f380, %f375, 0fBE7FFF22;
	fma.rn.f32 	%f382, %f381, %f375, 0f3EAAAA78;
	fma.rn.f32 	%f383, %f382, %f375, 0fBF000000;
	mul.f32 	%f384, %f375, %f383;
	fma.rn.f32 	%f385, %f384, %f375, %f375;
	fma.rn.f32 	%f386, %f374, 0f3F317218, %f385;
	setp.gt.u32 	%p56, %r142, 2139095039;
	fma.rn.f32 	%f387, %f370, 0f7F800000, 0f7F800000;
	selp.f32 	%f388, %f387, %f386, %p56;
	setp.eq.f32 	%p57, %f370, 0f00000000;
	selp.f32 	%f389, 0fFF800000, %f388, %p57;
	add.f32 	%f390, %f3, %f389;
	ld.global.f32 	%f391, [%rd4];
	setp.lt.f32 	%p58, %f391, 0f00800000;
	mul.f32 	%f392, %f391, 0f4B000000;
	selp.f32 	%f393, %f392, %f391, %p58;
	selp.f32 	%f394, 0fC1B80000, 0f00000000, %p58;
	mov.b32 	%r146, %f393;
	add.s32 	%r147, %r146, -1059760811;
	and.b32  	%r148, %r147, -8388608;
	sub.s32 	%r149, %r146, %r148;
	mov.b32 	%f395, %r149;
	cvt.rn.f32.s32 	%f396, %r148;
	fma.rn.f32 	%f397, %f396, 0f34000000, %f394;
	add.f32 	%f398, %f395, 0fBF800000;
	fma.rn.f32 	%f399, %f398, 0fBE055027, 0f3E1039F6;
	fma.rn.f32 	%f400, %f399, %f398, 0fBDF8CDCC;
	fma.rn.f32 	%f401, %f400, %f398, 0f3E0F2955;
	fma.rn.f32 	%f402, %f401, %f398, 0fBE2AD8B9;
	fma.rn.f32 	%f403, %f402, %f398, 0f3E4CED0B;
	fma.rn.f32 	%f404, %f403, %f398, 0fBE7FFF22;
	fma.rn.f32 	%f405, %f404, %f398, 0f3EAAAA78;
	fma.rn.f32 	%f406, %f405, %f398, 0fBF000000;
	mul.f32 	%f407, %f398, %f406;
	fma.rn.f32 	%f408, %f407, %f398, %f398;
	fma.rn.f32 	%f409, %f397, 0f3F317218, %f408;
	setp.gt.u32 	%p59, %r146, 2139095039;
	fma.rn.f32 	%f410, %f393, 0f7F800000, 0f7F800000;
	selp.f32 	%f411, %f410, %f409, %p59;
	setp.eq.f32 	%p60, %f393, 0f00000000;
	selp.f32 	%f412, 0fFF800000, %f411, %p60;
	add.f32 	%f413, %f390, %f412;
	sub.f32 	%f414, %f2, %f8;
	setp.lt.f32 	%p61, %f414, 0f00800000;
	mul.f32 	%f415, %f414, 0f4B000000;
	selp.f32 	%f416, %f415, %f414, %p61;
	selp.f32 	%f417, 0fC1B80000, 0f00000000, %p61;
	mov.b32 	%r150, %f416;
	add.s32 	%r151, %r150, -1059760811;
	and.b32  	%r152, %r151, -8388608;
	sub.s32 	%r153, %r150, %r152;
	mov.b32 	%f418, %r153;
	cvt.rn.f32.s32 	%f419, %r152;
	fma.rn.f32 	%f420, %f419, 0f34000000, %f417;
	add.f32 	%f421, %f418, 0fBF800000;
	fma.rn.f32 	%f422, %f421, 0fBE055027, 0f3E1039F6;
	fma.rn.f32 	%f423, %f422, %f421, 0fBDF8CDCC;
	fma.rn.f32 	%f424, %f423, %f421, 0f3E0F2955;
	fma.rn.f32 	%f425, %f424, %f421, 0fBE2AD8B9;
	fma.rn.f32 	%f426, %f425, %f421, 0f3E4CED0B;
	fma.rn.f32 	%f427, %f426, %f421, 0fBE7FFF22;
	fma.rn.f32 	%f428, %f427, %f421, 0f3EAAAA78;
	fma.rn.f32 	%f429, %f428, %f421, 0fBF000000;
	mul.f32 	%f430, %f421, %f429;
	fma.rn.f32 	%f431, %f430, %f421, %f421;
	fma.rn.f32 	%f432, %f420, 0f3F317218, %f431;
	setp.gt.u32 	%p62, %r150, 2139095039;
	fma.rn.f32 	%f433, %f416, 0f7F800000, 0f7F800000;
	selp.f32 	%f434, %f433, %f432, %p62;
	setp.eq.f32 	%p63, %f416, 0f00000000;
	selp.f32 	%f435, 0fFF800000, %f434, %p63;
	add.f32 	%f436, %f413, %f435;
	cvt.f64.f32 	%fd130, %f436;
	setp.lt.f32 	%p64, %f10, 0f00800000;
	mul.f32 	%f437, %f10, 0f4B000000;
	selp.f32 	%f438, %f437, %f10, %p64;
	selp.f32 	%f439, 0fC1B80000, 0f00000000, %p64;
	mov.b32 	%r154, %f438;
	add.s32 	%r155, %r154, -1059760811;
	and.b32  	%r156, %r155, -8388608;
	sub.s32 	%r157, %r154, %r156;
	mov.b32 	%f440, %r157;
	cvt.rn.f32.s32 	%f441, %r156;
	fma.rn.f32 	%f442, %f441, 0f34000000, %f439;
	add.f32 	%f443, %f440, 0fBF800000;
	fma.rn.f32 	%f444, %f443, 0fBE055027, 0f3E1039F6;
	fma.rn.f32 	%f445, %f444, %f443, 0fBDF8CDCC;
	fma.rn.f32 	%f446, %f445, %f443, 0f3E0F2955;
	fma.rn.f32 	%f447, %f446, %f443, 0fBE2AD8B9;
	fma.rn.f32 	%f448, %f447, %f443, 0f3E4CED0B;
	fma.rn.f32 	%f449, %f448, %f443, 0fBE7FFF22;
	fma.rn.f32 	%f450, %f449, %f443, 0f3EAAAA78;
	fma.rn.f32 	%f451, %f450, %f443, 0fBF000000;
	mul.f32 	%f452, %f443, %f451;
	fma.rn.f32 	%f453, %f452, %f443, %f443;
	fma.rn.f32 	%f454, %f442, 0f3F317218, %f453;
	setp.gt.u32 	%p65, %r154, 2139095039;
	fma.rn.f32 	%f455, %f438, 0f7F800000, 0f7F800000;
	selp.f32 	%f456, %f455, %f454, %p65;
	setp.eq.f32 	%p66, %f438, 0f00000000;
	selp.f32 	%f457, 0fFF800000, %f456, %p66;
	cvt.f64.f32 	%fd131, %f457;
	fma.rn.f64 	%fd16, %fd131, 0dC008000000000000, %fd130;
	fma.rn.f64 	%fd132, %fd16, 0d3FF71547652B82FE, 0d4338000000000000;
	{
	.reg .b32 %temp; 
	mov.b64 	{%r14, %temp}, %fd132;
	}
	mov.f64 	%fd133, 0dC338000000000000;
	add.rn.f64 	%fd134, %fd132, %fd133;
	fma.rn.f64 	%fd135, %fd134, 0dBFE62E42FEFA39EF, %fd16;
	fma.rn.f64 	%fd136, %fd134, 0dBC7ABC9E3B39803F, %fd135;
	fma.rn.f64 	%fd137, %fd136, 0d3E5ADE1569CE2BDF, 0d3E928AF3FCA213EA;
	fma.rn.f64 	%fd138, %fd137, %fd136, 0d3EC71DEE62401315;
	fma.rn.f64 	%fd139, %fd138, %fd136, 0d3EFA01997C89EB71;
	fma.rn.f64 	%fd140, %fd139, %fd136, 0d3F2A01A014761F65;
	fma.rn.f64 	%fd141, %fd140, %fd136, 0d3F56C16C1852B7AF;
	fma.rn.f64 	%fd142, %fd141, %fd136, 0d3F81111111122322;
	fma.rn.f64 	%fd143, %fd142, %fd136, 0d3FA55555555502A1;
	fma.rn.f64 	%fd144, %fd143, %fd136, 0d3FC5555555555511;
	fma.rn.f64 	%fd145, %fd144, %fd136, 0d3FE000000000000B;
	fma.rn.f64 	%fd146, %fd145, %fd136, 0d3FF0000000000000;
	fma.rn.f64 	%fd147, %fd146, %fd136, 0d3FF0000000000000;
	{
	.reg .b32 %temp; 
	mov.b64 	{%r15, %temp}, %fd147;
	}
	{
	.reg .b32 %temp; 
	mov.b64 	{%temp, %r16}, %fd147;
	}
	shl.b32 	%r158, %r14, 20;
	add.s32 	%r159, %r158, %r16;
	mov.b64 	%fd340, {%r15, %r159};
	{
	.reg .b32 %temp; 
	mov.b64 	{%temp, %r160}, %fd16;
	}
	mov.b32 	%f458, %r160;
	abs.f32 	%f20, %f458;
	setp.lt.f32 	%p67, %f20, 0f4086232B;
	@%p67 bra 	$L__BB0_22;
	setp.lt.f64 	%p68, %fd16, 0d0000000000000000;
	add.f64 	%fd148, %fd16, 0d7FF0000000000000;
	selp.f64 	%fd340, 0d0000000000000000, %fd148, %p68;
	setp.geu.f32 	%p69, %f20, 0f40874800;
	@%p69 bra 	$L__BB0_22;
	shr.u32 	%r161, %r14, 31;
	add.s32 	%r162, %r14, %r161;
	shr.s32 	%r163, %r162, 1;
	shl.b32 	%r164, %r163, 20;
	add.s32 	%r165, %r16, %r164;
	mov.b64 	%fd149, {%r15, %r165};
	sub.s32 	%r166, %r14, %r163;
	shl.b32 	%r167, %r166, 20;
	add.s32 	%r168, %r167, 1072693248;
	mov.b32 	%r169, 0;
	mov.b64 	%fd150, {%r169, %r168};
	mul.f64 	%fd340, %fd150, %fd149;
$L__BB0_22:
	cvt.f64.f32 	%fd151, %f1311;
	sub.f64 	%fd152, %fd151, %fd340;
	cvt.rn.f32.f64 	%f1311, %fd152;
$L__BB0_23:
	add.s32 	%r414, %r414, 1;
	setp.ne.s32 	%p70, %r414, 0;
	add.s64 	%rd60, %rd60, 4;
	add.s64 	%rd59, %rd59, 4;
	add.s64 	%rd58, %rd58, 4;
	@%p70 bra 	$L__BB0_3;
$L__BB0_24:
	setp.ge.s32 	%p71, %r416, %r48;
	@%p71 bra 	$L__BB0_47;
	setp.eq.s32 	%p72, %r416, %r1;
	@%p72 bra 	$L__BB0_46;
	mul.wide.u32 	%rd33, %r416, 4;
	add.s64 	%rd34, %rd2, %rd33;
	ld.global.f32 	%f25, [%rd34];
	mul.wide.s32 	%rd35, %r1, 4;
	add.s64 	%rd36, %rd2, %rd35;
	ld.global.f32 	%f26, [%rd36];
	sub.f32 	%f27, %f25, %f26;
	add.s64 	%rd37, %rd1, %rd33;
	ld.global.f32 	%f28, [%rd37];
	add.s64 	%rd38, %rd1, %rd35;
	ld.global.f32 	%f29, [%rd38];
	sub.f32 	%f30, %f28, %f29;
	mul.f32 	%f459, %f30, %f30;
	fma.rn.f32 	%f460, %f27, %f27, %f459;
	sqrt.rn.f32 	%f31, %f460;
	setp.leu.f32 	%p73, %f25, %f26;
	add.s64 	%rd11, %rd3, %rd33;
	add.s64 	%rd12, %rd3, %rd35;
	@%p73 bra 	$L__BB0_31;
	setp.lt.f32 	%p74, %f71, 0f00800000;
	mul.f32 	%f461, %f71, 0f4B000000;
	selp.f32 	%f462, %f461, %f71, %p74;
	selp.f32 	%f463, 0fC1B80000, 0f00000000, %p74;
	mov.b32 	%r170, %f462;
	add.s32 	%r171, %r170, -1059760811;
	and.b32  	%r172, %r171, -8388608;
	sub.s32 	%r173, %r170, %r172;
	mov.b32 	%f464, %r173;
	cvt.rn.f32.s32 	%f465, %r172;
	fma.rn.f32 	%f466, %f465, 0f34000000, %f463;
	add.f32 	%f467, %f464, 0fBF800000;
	fma.rn.f32 	%f468, %f467, 0fBE055027, 0f3E1039F6;
	fma.rn.f32 	%f469, %f468, %f467, 0fBDF8CDCC;
	fma.rn.f32 	%f470, %f469, %f467, 0f3E0F2955;
	fma.rn.f32 	%f471, %f470, %f467, 0fBE2AD8B9;
	fma.rn.f32 	%f472, %f471, %f467, 0f3E4CED0B;
	fma.rn.f32 	%f473, %f472, %f467, 0fBE7FFF22;
	fma.rn.f32 	%f474, %f473, %f467, 0f3EAAAA78;
	fma.rn.f32 	%f475, %f474, %f467, 0fBF000000;
	mul.f32 	%f476, %f467, %f475;
	fma.rn.f32 	%f477, %f476, %f467, %f467;
	fma.rn.f32 	%f478, %f466, 0f3F317218, %f477;
	setp.gt.u32 	%p75, %r170, 2139095039;
	fma.rn.f32 	%f479, %f462, 0f7F800000, 0f7F800000;
	selp.f32 	%f480, %f479, %f478, %p75;
	setp.eq.f32 	%p76, %f462, 0f00000000;
	selp.f32 	%f481, 0fFF800000, %f480, %p76;
	ld.global.f32 	%f482, [%rd11];
	setp.lt.f32 	%p77, %f482, 0f00800000;
	mul.f32 	%f483, %f482, 0f4B000000;
	selp.f32 	%f484, %f483, %f482, %p77;
	selp.f32 	%f485, 0fC1B80000, 0f00000000, %p77;
	mov.b32 	%r174, %f484;
	add.s32 	%r175, %r174, -1059760811;
	and.b32  	%r176, %r175, -8388608;
	sub.s32 	%r177, %r174, %r176;
	mov.b32 	%f486, %r177;
	cvt.rn.f32.s32 	%f487, %r176;
	fma.rn.f32 	%f488, %f487, 0f34000000, %f485;
	add.f32 	%f489, %f486, 0fBF800000;
	fma.rn.f32 	%f490, %f489, 0fBE055027, 0f3E1039F6;
	fma.rn.f32 	%f491, %f490, %f489, 0fBDF8CDCC;
	fma.rn.f32 	%f492, %f491, %f489, 0f3E0F2955;
	fma.rn.f32 	%f493, %f492, %f489, 0fBE2AD8B9;
	fma.rn.f32 	%f494, %f493, %f489, 0f3E4CED0B;
	fma.rn.f32 	%f495, %f494, %f489, 0fBE7FFF22;
	fma.rn.f32 	%f496, %f495, %f489, 0f3EAAAA78;
	fma.rn.f32 	%f497, %f496, %f489, 0fBF000000;
	mul.f32 	%f498, %f489, %f497;
	fma.rn.f32 	%f499, %f498, %f489, %f489;
	fma.rn.f32 	%f500, %f488, 0f3F317218, %f499;
	setp.gt.u32 	%p78, %r174, 2139095039;
	fma.rn.f32 	%f501, %f484, 0f7F800000, 0f7F800000;
	selp.f32 	%f502, %f501, %f500, %p78;
	setp.eq.f32 	%p79, %f484, 0f00000000;
	selp.f32 	%f503, 0fFF800000, %f502, %p79;
	add.f32 	%f504, %f481, %f503;
	ld.global.f32 	%f505, [%rd12];
	setp.lt.f32 	%p80, %f505, 0f00800000;
	mul.f32 	%f506, %f505, 0f4B000000;
	selp.f32 	%f507, %f506, %f505, %p80;
	selp.f32 	%f508, 0fC1B80000, 0f00000000, %p80;
	mov.b32 	%r178, %f507;
	add.s32 	%r179, %r178, -1059760811;
	and.b32  	%r180, %r179, -8388608;
	sub.s32 	%r181, %r178, %r180;
	mov.b32 	%f509, %r181;
	cvt.rn.f32.s32 	%f510, %r180;
	fma.rn.f32 	%f511, %f510, 0f34000000, %f508;
	add.f32 	%f512, %f509, 0fBF800000;
	fma.rn.f32 	%f513, %f512, 0fBE055027, 0f3E1039F6;
	fma.rn.f32 	%f514, %f513, %f512, 0fBDF8CDCC;
	fma.rn.f32 	%f515, %f514, %f512, 0f3E0F2955;
	fma.rn.f32 	%f516, %f515, %f512, 0fBE2AD8B9;
	fma.rn.f32 	%f517, %f516, %f512, 0f3E4CED0B;
	fma.rn.f32 	%f518, %f517, %f512, 0fBE7FFF22;
	fma.rn.f32 	%f519, %f518, %f512, 0f3EAAAA78;
	fma.rn.f32 	%f520, %f519, %f512, 0fBF000000;
	mul.f32 	%f521, %f512, %f520;
	fma.rn.f32 	%f522, %f521, %f512, %f512;
	fma.rn.f32 	%f523, %f511, 0f3F317218, %f522;
	setp.gt.u32 	%p81, %r178, 2139095039;
	fma.rn.f32 	%f524, %f507, 0f7F800000, 0f7F800000;
	selp.f32 	%f525, %f524, %f523, %p81;
	setp.eq.f32 	%p82, %f507, 0f00000000;
	selp.f32 	%f526, 0fFF800000, %f525, %p82;
	add.f32 	%f527, %f504, %f526;
	setp.lt.f32 	%p83, %f27, 0f00800000;
	mul.f32 	%f528, %f27, 0f4B000000;
	selp.f32 	%f529, %f528, %f27, %p83;
	selp.f32 	%f530, 0fC1B80000, 0f00000000, %p83;
	mov.b32 	%r182, %f529;
	add.s32 	%r183, %r182, -1059760811;
	and.b32  	%r184, %r183, -8388608;
	sub.s32 	%r185, %r182, %r184;
	mov.b32 	%f531, %r185;
	cvt.rn.f32.s32 	%f532, %r184;
	fma.rn.f32 	%f533, %f532, 0f34000000, %f530;
	add.f32 	%f534, %f531, 0fBF800000;
	fma.rn.f32 	%f535, %f534, 0fBE055027, 0f3E1039F6;
	fma.rn.f32 	%f536, %f535, %f534, 0fBDF8CDCC;
	fma.rn.f32 	%f537, %f536, %f534, 0f3E0F2955;
	fma.rn.f32 	%f538, %f537, %f534, 0fBE2AD8B9;
	fma.rn.f32 	%f539, %f538, %f534, 0f3E4CED0B;
	fma.rn.f32 	%f540, %f539, %f534, 0fBE7FFF22;
	fma.rn.f32 	%f541, %f540, %f534, 0f3EAAAA78;
	fma.rn.f32 	%f542, %f541, %f534, 0fBF000000;
	mul.f32 	%f543, %f534, %f542;
	fma.rn.f32 	%f544, %f543, %f534, %f534;
	fma.rn.f32 	%f545, %f533, 0f3F317218, %f544;
	setp.gt.u32 	%p84, %r182, 2139095039;
	fma.rn.f32 	%f546, %f529, 0f7F800000, 0f7F800000;
	selp.f32 	%f547, %f546, %f545, %p84;
	setp.eq.f32 	%p85, %f529, 0f00000000;
	selp.f32 	%f548, 0fFF800000, %f547, %p85;
	add.f32 	%f549, %f527, %f548;
	cvt.f64.f32 	%fd153, %f549;
	setp.lt.f32 	%p86, %f31, 0f00800000;
	mul.f32 	%f550, %f31, 0f4B000000;
	selp.f32 	%f551, %f550, %f31, %p86;
	selp.f32 	%f552, 0fC1B80000, 0f00000000, %p86;
	mov.b32 	%r186, %f551;
	add.s32 	%r187, %r186, -1059760811;
	and.b32  	%r188, %r187, -8388608;
	sub.s32 	%r189, %r186, %r188;
	mov.b32 	%f553, %r189;
	cvt.rn.f32.s32 	%f554, %r188;
	fma.rn.f32 	%f555, %f554, 0f34000000, %f552;
	add.f32 	%f556, %f553, 0fBF800000;
	fma.rn.f32 	%f557, %f556, 0fBE055027, 0f3E1039F6;
	fma.rn.f32 	%f558, %f557, %f556, 0fBDF8CDCC;
	fma.rn.f32 	%f559, %f558, %f556, 0f3E0F2955;
	fma.rn.f32 	%f560, %f559, %f556, 0fBE2AD8B9;
	fma.rn.f32 	%f561, %f560, %f556, 0f3E4CED0B;
	fma.rn.f32 	%f562, %f561, %f556, 0fBE7FFF22;
	fma.rn.f32 	%f563, %f562, %f556, 0f3EAAAA78;
	fma.rn.f32 	%f564, %f563, %f556, 0fBF000000;
	mul.f32 	%f565, %f556, %f564;
	fma.rn.f32 	%f566, %f565, %f556, %f556;
	fma.rn.f32 	%f567, %f555, 0f3F317218, %f566;
	setp.gt.u32 	%p87, %r186, 2139095039;
	fma.rn.f32 	%f568, %f551, 0f7F800000, 0f7F800000;
	selp.f32 	%f569, %f568, %f567, %p87;
	setp.eq.f32 	%p88, %f551, 0f00000000;
	selp.f32 	%f570, 0fFF800000, %f569, %p88;
	cvt.f64.f32 	%fd154, %f570;
	fma.rn.f64 	%fd21, %fd154, 0dC008000000000000, %fd153;
	fma.rn.f64 	%fd155, %fd21, 0d3FF71547652B82FE, 0d4338000000000000;
	{
	.reg .b32 %temp; 
	mov.b64 	{%r19, %temp}, %fd155;
	}
	mov.f64 	%fd156, 0dC338000000000000;
	add.rn.f64 	%fd157, %fd155, %fd156;
	fma.rn.f64 	%fd158, %fd157, 0dBFE62E42FEFA39EF, %fd21;
	fma.rn.f64 	%fd159, %fd157, 0dBC7ABC9E3B39803F, %fd158;
	fma.rn.f64 	%fd160, %fd159, 0d3E5ADE1569CE2BDF, 0d3E928AF3FCA213EA;
	fma.rn.f64 	%fd161, %fd160, %fd159, 0d3EC71DEE62401315;
	fma.rn.f64 	%fd162, %fd161, %fd159, 0d3EFA01997C89EB71;
	fma.rn.f64 	%fd163, %fd162, %fd159, 0d3F2A01A014761F65;
	fma.rn.f64 	%fd164, %fd163, %fd159, 0d3F56C16C1852B7AF;
	fma.rn.f64 	%fd165, %fd164, %fd159, 0d3F81111111122322;
	fma.rn.f64 	%fd166, %fd165, %fd159, 0d3FA55555555502A1;
	fma.rn.f64 	%fd167, %fd166, %fd159, 0d3FC5555555555511;
	fma.rn.f64 	%fd168, %fd167, %fd159, 0d3FE000000000000B;
	fma.rn.f64 	%fd169, %fd168, %fd159, 0d3FF0000000000000;
	fma.rn.f64 	%fd170, %fd169, %fd159, 0d3FF0000000000000;
	{
	.reg .b32 %temp; 
	mov.b64 	{%r20, %temp}, %fd170;
	}
	{
	.reg .b32 %temp; 
	mov.b64 	{%temp, %r21}, %fd170;
	}
	shl.b32 	%r190, %r19, 20;
	add.s32 	%r191, %r190, %r21;
	mov.b64 	%fd341, {%r20, %r191};
	{
	.reg .b32 %temp; 
	mov.b64 	{%temp, %r192}, %fd21;
	}
	mov.b32 	%f571, %r192;
	abs.f32 	%f32, %f571;
	setp.lt.f32 	%p89, %f32, 0f4086232B;
	@%p89 bra 	$L__BB0_30;
	setp.lt.f64 	%p90, %fd21, 0d0000000000000000;
	add.f64 	%fd171, %fd21, 0d7FF0000000000000;
	selp.f64 	%fd341, 0d0000000000000000, %fd171, %p90;
	setp.geu.f32 	%p91, %f32, 0f40874800;
	@%p91 bra 	$L__BB0_30;
	shr.u32 	%r193, %r19, 31;
	add.s32 	%r194, %r19, %r193;
	shr.s32 	%r195, %r194, 1;
	shl.b32 	%r196, %r195, 20;
	add.s32 	%r197, %r21, %r196;
	mov.b64 	%fd172, {%r20, %r197};
	sub.s32 	%r198, %r19, %r195;
	shl.b32 	%r199, %r198, 20;
	add.s32 	%r200, %r199, 1072693248;
	mov.b32 	%r201, 0;
	mov.b64 	%fd173, {%r201, %r200};
	mul.f64 	%fd341, %fd173, %fd172;
$L__BB0_30:
	cvt.f64.f32 	%fd174, %f1309;
	add.f64 	%fd175, %fd341, %fd174;
	cvt.rn.f32.f64 	%f1309, %fd175;
$L__BB0_31:
	setp.geu.f32 	%p92, %f25, %f26;
	@%p92 bra 	$L__BB0_36;
	setp.lt.f32 	%p93, %f71, 0f00800000;
	mul.f32 	%f572, %f71, 0f4B000000;
	selp.f32 	%f573, %f572, %f71, %p93;
	selp.f32 	%f574, 0fC1B80000, 0f00000000, %p93;
	mov.b32 	%r202, %f573;
	add.s32 	%r203, %r202, -1059760811;
	and.b32  	%r204, %r203, -8388608;
	sub.s32 	%r205, %r202, %r204;
	mov.b32 	%f575, %r205;
	cvt.rn.f32.s32 	%f576, %r204;
	fma.rn.f32 	%f577, %f576, 0f34000000, %f574;
	add.f32 	%f578, %f575, 0fBF800000;
	fma.rn.f32 	%f579, %f578, 0fBE055027, 0f3E1039F6;
	fma.rn.f32 	%f580, %f579, %f578, 0fBDF8CDCC;
	fma.rn.f32 	%f581, %f580, %f578, 0f3E0F2955;
	fma.rn.f32 	%f582, %f581, %f578, 0fBE2AD8B9;
	fma.rn.f32 	%f583, %f582, %f578, 0f3E4CED0B;
	fma.rn.f32 	%f584, %f583, %f578, 0fBE7FFF22;
	fma.rn.f32 	%f585, %f584, %f578, 0f3EAAAA78;
	fma.rn.f32 	%f586, %f585, %f578, 0fBF000000;
	mul.f32 	%f587, %f578, %f586;
	fma.rn.f32 	%f588, %f587, %f578, %f578;
	fma.rn.f32 	%f589, %f577, 0f3F317218, %f588;
	setp.gt.u32 	%p94, %r202, 2139095039;
	fma.rn.f32 	%f590, %f573, 0f7F800000, 0f7F800000;
	selp.f32 	%f591, %f590, %f589, %p94;
	setp.eq.f32 	%p95, %f573, 0f00000000;
	selp.f32 	%f592, 0fFF800000, %f591, %p95;
	ld.global.f32 	%f593, [%rd11];
	setp.lt.f32 	%p96, %f593, 0f00800000;
	mul.f32 	%f594, %f593, 0f4B000000;
	selp.f32 	%f595, %f594, %f593, %p96;
	selp.f32 	%f596, 0fC1B80000, 0f00000000, %p96;
	mov.b32 	%r206, %f595;
	add.s32 	%r207, %r206, -1059760811;
	and.b32  	%r208, %r207, -8388608;
	sub.s32 	%r209, %r206, %r208;
	mov.b32 	%f597, %r209;
	cvt.rn.f32.s32 	%f598, %r208;
	fma.rn.f32 	%f599, %f598, 0f34000000, %f596;
	add.f32 	%f600, %f597, 0fBF800000;
	fma.rn.f32 	%f601, %f600, 0fBE055027, 0f3E1039F6;
	fma.rn.f32 	%f602, %f601, %f600, 0fBDF8CDCC;
	fma.rn.f32 	%f603, %f602, %f600, 0f3E0F2955;
	fma.rn.f32 	%f604, %f603, %f600, 0fBE2AD8B9;
	fma.rn.f32 	%f605, %f604, %f600, 0f3E4CED0B;
	fma.rn.f32 	%f606, %f605, %f600, 0fBE7FFF22;
	fma.rn.f32 	%f607, %f606, %f600, 0f3EAAAA78;
	fma.rn.f32 	%f608, %f607, %f600, 0fBF000000;
	mul.f32 	%f609, %f600, %f608;
	fma.rn.f32 	%f610, %f609, %f600, %f600;
	fma.rn.f32 	%f611, %f599, 0f3F317218, %f610;
	setp.gt.u32 	%p97, %r206, 2139095039;
	fma.rn.f32 	%f612, %f595, 0f7F800000, 0f7F800000;
	selp.f32 	%f613, %f612, %f611, %p97;
	setp.eq.f32 	%p98, %f595, 0f00000000;
	selp.f32 	%f614, 0fFF800000, %f613, %p98;
	add.f32 	%f615, %f592, %f614;
	ld.global.f32 	%f616, [%rd12];
	setp.lt.f32 	%p99, %f616, 0f00800000;
	mul.f32 	%f617, %f616, 0f4B000000;
	selp.f32 	%f618, %f617, %f616, %p99;
	selp.f32 	%f619, 0fC1B80000, 0f00000000, %p99;
	mov.b32 	%r210, %f618;
	add.s32 	%r211, %r210, -1059760811;
	and.b32  	%r212, %r211, -8388608;
	sub.s32 	%r213, %r210, %r212;
	mov.b32 	%f620, %r213;
	cvt.rn.f32.s32 	%f621, %r212;
	fma.rn.f32 	%f622, %f621, 0f34000000, %f619;
	add.f32 	%f623, %f620, 0fBF800000;
	fma.rn.f32 	%f624, %f623, 0fBE055027, 0f3E1039F6;
	fma.rn.f32 	%f625, %f624, %f623, 0fBDF8CDCC;
	fma.rn.f32 	%f626, %f625, %f623, 0f3E0F2955;
	fma.rn.f32 	%f627, %f626, %f623, 0fBE2AD8B9;
	fma.rn.f32 	%f628, %f627, %f623, 0f3E4CED0B;
	fma.rn.f32 	%f629, %f628, %f623, 0fBE7FFF22;
	fma.rn.f32 	%f630, %f629, %f623, 0f3EAAAA78;
	fma.rn.f32 	%f631, %f630, %f623, 0fBF000000;
	mul.f32 	%f632, %f623, %f631;
	fma.rn.f32 	%f633, %f632, %f623, %f623;
	fma.rn.f32 	%f634, %f622, 0f3F317218, %f633;
	setp.gt.u32 	%p100, %r210, 2139095039;
	fma.rn.f32 	%f635, %f618, 0f7F800000, 0f7F800000;
	selp.f32 	%f636, %f635, %f634, %p100;
	setp.eq.f32 	%p101, %f618, 0f00000000;
	selp.f32 	%f637, 0fFF800000, %f636, %p101;
	add.f32 	%f638, %f615, %f637;
	sub.f32 	%f639, %f26, %f25;
	setp.lt.f32 	%p102, %f639, 0f00800000;
	mul.f32 	%f640, %f639, 0f4B000000;
	selp.f32 	%f641, %f640, %f639, %p102;
	selp.f32 	%f642, 0fC1B80000, 0f00000000, %p102;
	mov.b32 	%r214, %f641;
	add.s32 	%r215, %r214, -1059760811;
	and.b32  	%r216, %r215, -8388608;
	sub.s32 	%r217, %r214, %r216;
	mov.b32 	%f643, %r217;
	cvt.rn.f32.s32 	%f644, %r216;
	fma.rn.f32 	%f645, %f644, 0f34000000, %f642;
	add.f32 	%f646, %f643, 0fBF800000;
	fma.rn.f32 	%f647, %f646, 0fBE055027, 0f3E1039F6;
	fma.rn.f32 	%f648, %f647, %f646, 0fBDF8CDCC;
	fma.rn.f32 	%f649, %f648, %f646, 0f3E0F2955;
	fma.rn.f32 	%f650, %f649, %f646, 0fBE2AD8B9;
	fma.rn.f32 	%f651, %f650, %f646, 0f3E4CED0B;
	fma.rn.f32 	%f652, %f651, %f646, 0fBE7FFF22;
	fma.rn.f32 	%f653, %f652, %f646, 0f3EAAAA78;
	fma.rn.f32 	%f654, %f653, %f646, 0fBF000000;
	mul.f32 	%f655, %f646, %f654;
	fma.rn.f32 	%f656, %f655, %f646, %f646;
	fma.rn.f32 	%f657, %f645, 0f3F317218, %f656;
	setp.gt.u32 	%p103, %r214, 2139095039;
	fma.rn.f32 	%f658, %f641, 0f7F800000, 0f7F800000;
	selp.f32 	%f659, %f658, %f657, %p103;
	setp.eq.f32 	%p104, %f641, 0f00000000;
	selp.f32 	%f660, 0fFF800000, %f659, %p104;
	add.f32 	%f661, %f638, %f660;
	cvt.f64.f32 	%fd176, %f661;
	setp.lt.f32 	%p105, %f31, 0f00800000;
	mul.f32 	%f662, %f31, 0f4B000000;
	selp.f32 	%f663, %f662, %f31, %p105;
	selp.f32 	%f664, 0fC1B80000, 0f00000000, %p105;
	mov.b32 	%r218, %f663;
	add.s32 	%r219, %r218, -1059760811;
	and.b32  	%r220, %r219, -8388608;
	sub.s32 	%r221, %r218, %r220;
	mov.b32 	%f665, %r221;
	cvt.rn.f32.s32 	%f666, %r220;
	fma.rn.f32 	%f667, %f666, 0f34000000, %f664;
	add.f32 	%f668, %f665, 0fBF800000;
	fma.rn.f32 	%f669, %f668, 0fBE055027, 0f3E1039F6;
	fma.rn.f32 	%f670, %f669, %f668, 0fBDF8CDCC;
	fma.rn.f32 	%f671, %f670, %f668, 0f3E0F2955;
	fma.rn.f32 	%f672, %f671, %f668, 0fBE2AD8B9;
	fma.rn.f32 	%f673, %f672, %f668, 0f3E4CED0B;
	fma.rn.f32 	%f674, %f673, %f668, 0fBE7FFF22;
	fma.rn.f32 	%f675, %f674, %f668, 0f3EAAAA78;
	fma.rn.f32 	%f676, %f675, %f668, 0fBF000000;
	mul.f32 	%f677, %f668, %f676;
	fma.rn.f32 	%f678, %f677, %f668, %f668;
	fma.rn.f32 	%f679, %f667, 0f3F317218, %f678;
	setp.gt.u32 	%p106, %r218, 2139095039;
	fma.rn.f32 	%f680, %f663, 0f7F800000, 0f7F800000;
	selp.f32 	%f681, %f680, %f679, %p106;
	setp.eq.f32 	%p107, %f663, 0f00000000;
	selp.f32 	%f682, 0fFF800000, %f681, %p107;
	cvt.f64.f32 	%fd177, %f682;
	fma.rn.f64 	%fd26, %fd177, 0dC008000000000000, %fd176;
	fma.rn.f64 	%fd178, %fd26, 0d3FF71547652B82FE, 0d4338000000000000;
	{
	.reg .b32 %temp; 
	mov.b64 	{%r22, %temp}, %fd178;
	}
	mov.f64 	%fd179, 0dC338000000000000;
	add.rn.f64 	%fd180, %fd178, %fd179;
	fma.rn.f64 	%fd181, %fd180, 0dBFE62E42FEFA39EF, %fd26;
	fma.rn.f64 	%fd182, %fd180, 0dBC7ABC9E3B39803F, %fd181;
	fma.rn.f64 	%fd183, %fd182, 0d3E5ADE1569CE2BDF, 0d3E928AF3FCA213EA;
	fma.rn.f64 	%fd184, %fd183, %fd182, 0d3EC71DEE62401315;
	fma.rn.f64 	%fd185, %fd184, %fd182, 0d3EFA01997C89EB71;
	fma.rn.f64 	%fd186, %fd185, %fd182, 0d3F2A01A014761F65;
	fma.rn.f64 	%fd187, %fd186, %fd182, 0d3F56C16C1852B7AF;
	fma.rn.f64 	%fd188, %fd187, %fd182, 0d3F81111111122322;
	fma.rn.f64 	%fd189, %fd188, %fd182, 0d3FA55555555502A1;
	fma.rn.f64 	%fd190, %fd189, %fd182, 0d3FC5555555555511;
	fma.rn.f64 	%fd191, %fd190, %fd182, 0d3FE000000000000B;
	fma.rn.f64 	%fd192, %fd191, %fd182, 0d3FF0000000000000;
	fma.rn.f64 	%fd193, %fd192, %fd182, 0d3FF0000000000000;
	{
	.reg .b32 %temp; 
	mov.b64 	{%r23, %temp}, %fd193;
	}
	{
	.reg .b32 %temp; 
	mov.b64 	{%temp, %r24}, %fd193;
	}
	shl.b32 	%r222, %r22, 20;
	add.s32 	%r223, %r222, %r24;
	mov.b64 	%fd342, {%r23, %r223};
	{
	.reg .b32 %temp; 
	mov.b64 	{%temp, %r224}, %fd26;
	}
	mov.b32 	%f683, %r224;
	abs.f32 	%f35, %f683;
	setp.lt.f32 	%p108, %f35, 0f4086232B;
	@%p108 bra 	$L__BB0_35;
	setp.lt.f64 	%p109, %fd26, 0d0000000000000000;
	add.f64 	%fd194, %fd26, 0d7FF0000000000000;
	selp.f64 	%fd342, 0d0000000000000000, %fd194, %p109;
	setp.geu.f32 	%p110, %f35, 0f40874800;
	@%p110 bra 	$L__BB0_35;
	shr.u32 	%r225, %r22, 31;
	add.s32 	%r226, %r22, %r225;
	shr.s32 	%r227, %r226, 1;
	shl.b32 	%r228, %r227, 20;
	add.s32 	%r229, %r24, %r228;
	mov.b64 	%fd195, {%r23, %r229};
	sub.s32 	%r230, %r22, %r227;
	shl.b32 	%r231, %r230, 20;
	add.s32 	%r232, %r231, 1072693248;
	mov.b32 	%r233, 0;
	mov.b64 	%fd196, {%r233, %r232};
	mul.f64 	%fd342, %fd196, %fd195;
$L__BB0_35:
	cvt.f64.f32 	%fd197, %f1309;
	sub.f64 	%fd198, %fd197, %fd342;
	cvt.rn.f32.f64 	%f1309, %fd198;
$L__BB0_36:
	setp.leu.f32 	%p111, %f28, %f29;
	@%p111 bra 	$L__BB0_41;
	setp.lt.f32 	%p112, %f71, 0f00800000;
	mul.f32 	%f684, %f71, 0f4B000000;
	selp.f32 	%f685, %f684, %f71, %p112;
	selp.f32 	%f686, 0fC1B80000, 0f00000000, %p112;
	mov.b32 	%r234, %f685;
	add.s32 	%r235, %r234, -1059760811;
	and.b32  	%r236, %r235, -8388608;
	sub.s32 	%r237, %r234, %r236;
	mov.b32 	%f687, %r237;
	cvt.rn.f32.s32 	%f688, %r236;
	fma.rn.f32 	%f689, %f688, 0f34000000, %f686;
	add.f32 	%f690, %f687, 0fBF800000;
	fma.rn.f32 	%f691, %f690, 0fBE055027, 0f3E1039F6;
	fma.rn.f32 	%f692, %f691, %f690, 0fBDF8CDCC;
	fma.rn.f32 	%f693, %f692, %f690, 0f3E0F2955;
	fma.rn.f32 	%f694, %f693, %f690, 0fBE2AD8B9;
	fma.rn.f32 	%f695, %f694, %f690, 0f3E4CED0B;
	fma.rn.f32 	%f696, %f695, %f690, 0fBE7FFF22;
	fma.rn.f32 	%f697, %f696, %f690, 0f3EAAAA78;
	fma.rn.f32 	%f698, %f697, %f690, 0fBF000000;
	mul.f32 	%f699, %f690, %f698;
	fma.rn.f32 	%f700, %f699, %f690, %f690;
	fma.rn.f32 	%f701, %f689, 0f3F317218, %f700;
	setp.gt.u32 	%p113, %r234, 2139095039;
	fma.rn.f32 	%f702, %f685, 0f7F800000, 0f7F800000;
	selp.f32 	%f703, %f702, %f701, %p113;
	setp.eq.f32 	%p114, %f685, 0f00000000;
	selp.f32 	%f704, 0fFF800000, %f703, %p114;
	ld.global.f32 	%f705, [%rd11];
	setp.lt.f32 	%p115, %f705, 0f00800000;
	mul.f32 	%f706, %f705, 0f4B000000;
	selp.f32 	%f707, %f706, %f705, %p115;
	selp.f32 	%f708, 0fC1B80000, 0f00000000, %p115;
	mov.b32 	%r238, %f707;
	add.s32 	%r239, %r238, -1059760811;
	and.b32  	%r240, %r239, -8388608;
	sub.s32 	%r241, %r238, %r240;
	mov.b32 	%f709, %r241;
	cvt.rn.f32.s32 	%f710, %r240;
	fma.rn.f32 	%f711, %f710, 0f34000000, %f708;
	add.f32 	%f712, %f709, 0fBF800000;
	fma.rn.f32 	%f713, %f712, 0fBE055027, 0f3E1039F6;
	fma.rn.f32 	%f714, %f713, %f712, 0fBDF8CDCC;
	fma.rn.f32 	%f715, %f714, %f712, 0f3E0F2955;
	fma.rn.f32 	%f716, %f715, %f712, 0fBE2AD8B9;
	fma.rn.f32 	%f717, %f716, %f712, 0f3E4CED0B;
	fma.rn.f32 	%f718, %f717, %f712, 0fBE7FFF22;
	fma.rn.f32 	%f719, %f718, %f712, 0f3EAAAA78;
	fma.rn.f32 	%f720, %f719, %f712, 0fBF000000;
	mul.f32 	%f721, %f712, %f720;
	fma.rn.f32 	%f722, %f721, %f712, %f712;
	fma.rn.f32 	%f723, %f711, 0f3F317218, %f722;
	setp.gt.u32 	%p116, %r238, 2139095039;
	fma.rn.f32 	%f724, %f707, 0f7F800000, 0f7F800000;
	selp.f32 	%f725, %f724, %f723, %p116;
	setp.eq.f32 	%p117, %f707, 0f00000000;
	selp.f32 	%f726, 0fFF800000, %f725, %p117;
	add.f32 	%f727, %f704, %f726;
	ld.global.f32 	%f728, [%rd12];
	setp.lt.f32 	%p118, %f728, 0f00800000;
	mul.f32 	%f729, %f728, 0f4B000000;
	selp.f32 	%f730, %f729, %f728, %p118;
	selp.f32 	%f731, 0fC1B80000, 0f00000000, %p118;
	mov.b32 	%r242, %f730;
	add.s32 	%r243, %r242, -1059760811;
	and.b32  	%r244, %r243, -8388608;
	sub.s32 	%r245, %r242, %r244;
	mov.b32 	%f732, %r245;
	cvt.rn.f32.s32 	%f733, %r244;
	fma.rn.f32 	%f734, %f733, 0f34000000, %f731;
	add.f32 	%f735, %f732, 0fBF800000;
	fma.rn.f32 	%f736, %f735, 0fBE055027, 0f3E1039F6;
	fma.rn.f32 	%f737, %f736, %f735, 0fBDF8CDCC;
	fma.rn.f32 	%f738, %f737, %f735, 0f3E0F2955;
	fma.rn.f32 	%f739, %f738, %f735, 0fBE2AD8B9;
	fma.rn.f32 	%f740, %f739, %f735, 0f3E4CED0B;
	fma.rn.f32 	%f741, %f740, %f735, 0fBE7FFF22;
	fma.rn.f32 	%f742, %f741, %f735, 0f3EAAAA78;
	fma.rn.f32 	%f743, %f742, %f735, 0fBF000000;
	mul.f32 	%f744, %f735, %f743;
	fma.rn.f32 	%f745, %f744, %f735, %f735;
	fma.rn.f32 	%f746, %f734, 0f3F317218, %f745;
	setp.gt.u32 	%p119, %r242, 2139095039;
	fma.rn.f32 	%f747, %f730, 0f7F800000, 0f7F800000;
	selp.f32 	%f748, %f747, %f746, %p119;
	setp.eq.f32 	%p120, %f730, 0f00000000;
	selp.f32 	%f749, 0fFF800000, %f748, %p120;
	add.f32 	%f750, %f727, %f749;
	setp.lt.f32 	%p121, %f30, 0f00800000;
	mul.f32 	%f751, %f30, 0f4B000000;
	selp.f32 	%f752, %f751, %f30, %p121;
	selp.f32 	%f753, 0fC1B80000, 0f00000000, %p121;
	mov.b32 	%r246, %f752;
	add.s32 	%r247, %r246, -1059760811;
	and.b32  	%r248, %r247, -8388608;
	sub.s32 	%r249, %r246, %r248;
	mov.b32 	%f754, %r249;
	cvt.rn.f32.s32 	%f755, %r248;
	fma.rn.f32 	%f756, %f755, 0f34000000, %f753;
	add.f32 	%f757, %f754, 0fBF800000;
	fma.rn.f32 	%f758, %f757, 0fBE055027, 0f3E1039F6;
	fma.rn.f32 	%f759, %f758, %f757, 0fBDF8CDCC;
	fma.rn.f32 	%f760, %f759, %f757, 0f3E0F2955;
	fma.rn.f32 	%f761, %f760, %f757, 0fBE2AD8B9;
	fma.rn.f32 	%f762, %f761, %f757, 0f3E4CED0B;
	fma.rn.f32 	%f763, %f762, %f757, 0fBE7FFF22;
	fma.rn.f32 	%f764, %f763, %f757, 0f3EAAAA78;
	fma.rn.f32 	%f765, %f764, %f757, 0fBF000000;
	mul.f32 	%f766, %f757, %f765;
	fma.rn.f32 	%f767, %f766, %f757, %f757;
	fma.rn.f32 	%f768, %f756, 0f3F317218, %f767;
	setp.gt.u32 	%p122, %r246, 2139095039;
	fma.rn.f32 	%f769, %f752, 0f7F800000, 0f7F800000;
	selp.f32 	%f770, %f769, %f768, %p122;
	setp.eq.f32 	%p123, %f752, 0f00000000;
	selp.f32 	%f771, 0fFF800000, %f770, %p123;
	add.f32 	%f772, %f750, %f771;
	cvt.f64.f32 	%fd199, %f772;
	setp.lt.f32 	%p124, %f31, 0f00800000;
	mul.f32 	%f773, %f31, 0f4B000000;
	selp.f32 	%f774, %f773, %f31, %p124;
	selp.f32 	%f775, 0fC1B80000, 0f00000000, %p124;
	mov.b32 	%r250, %f774;
	add.s32 	%r251, %r250, -1059760811;
	and.b32  	%r252, %r251, -8388608;
	sub.s32 	%r253, %r250, %r252;
	mov.b32 	%f776, %r253;
	cvt.rn.f32.s32 	%f777, %r252;
	fma.rn.f32 	%f778, %f777, 0f34000000, %f775;
	add.f32 	%f779, %f776, 0fBF800000;
	fma.rn.f32 	%f780, %f779, 0fBE055027, 0f3E1039F6;
	fma.rn.f32 	%f781, %f780, %f779, 0fBDF8CDCC;
	fma.rn.f32 	%f782, %f781, %f779, 0f3E0F2955;
	fma.rn.f32 	%f783, %f782, %f779, 0fBE2AD8B9;
	fma.rn.f32 	%f784, %f783, %f779, 0f3E4CED0B;
	fma.rn.f32 	%f785, %f784, %f779, 0fBE7FFF22;
	fma.rn.f32 	%f786, %f785, %f779, 0f3EAAAA78;
	fma.rn.f32 	%f787, %f786, %f779, 0fBF000000;
	mul.f32 	%f788, %f779, %f787;
	fma.rn.f32 	%f789, %f788, %f779, %f779;
	fma.rn.f32 	%f790, %f778, 0f3F317218, %f789;
	setp.gt.u32 	%p125, %r250, 2139095039;
	fma.rn.f32 	%f791, %f774, 0f7F800000, 0f7F800000;
	selp.f32 	%f792, %f791, %f790, %p125;
	setp.eq.f32 	%p126, %f774, 0f00000000;
	selp.f32 	%f793, 0fFF800000, %f792, %p126;
	cvt.f64.f32 	%fd200, %f793;
	fma.rn.f64 	%fd31, %fd200, 0dC008000000000000, %fd199;
	fma.rn.f64 	%fd201, %fd31, 0d3FF71547652B82FE, 0d4338000000000000;
	{
	.reg .b32 %temp; 
	mov.b64 	{%r25, %temp}, %fd201;
	}
	mov.f64 	%fd202, 0dC338000000000000;
	add.rn.f64 	%fd203, %fd201, %fd202;
	fma.rn.f64 	%fd204, %fd203, 0dBFE62E42FEFA39EF, %fd31;
	fma.rn.f64 	%fd205, %fd203, 0dBC7ABC9E3B39803F, %fd204;
	fma.rn.f64 	%fd206, %fd205, 0d3E5ADE1569CE2BDF, 0d3E928AF3FCA213EA;
	fma.rn.f64 	%fd207, %fd206, %fd205, 0d3EC71DEE62401315;
	fma.rn.f64 	%fd208, %fd207, %fd205, 0d3EFA01997C89EB71;
	fma.rn.f64 	%fd209, %fd208, %fd205, 0d3F2A01A014761F65;
	fma.rn.f64 	%fd210, %fd209, %fd205, 0d3F56C16C1852B7AF;
	fma.rn.f64 	%fd211, %fd210, %fd205, 0d3F81111111122322;
	fma.rn.f64 	%fd212, %fd211, %fd205, 0d3FA55555555502A1;
	fma.rn.f64 	%fd213, %fd212, %fd205, 0d3FC5555555555511;
	fma.rn.f64 	%fd214, %fd213, %fd205, 0d3FE000000000000B;
	fma.rn.f64 	%fd215, %fd214, %fd205, 0d3FF0000000000000;
	fma.rn.f64 	%fd216, %fd215, %fd205, 0d3FF0000000000000;
	{
	.reg .b32 %temp; 
	mov.b64 	{%r26, %temp}, %fd216;
	}
	{
	.reg .b32 %temp; 
	mov.b64 	{%temp, %r27}, %fd216;
	}
	shl.b32 	%r254, %r25, 20;
	add.s32 	%r255, %r254, %r27;
	mov.b64 	%fd343, {%r26, %r255};
	{
	.reg .b32 %temp; 
	mov.b64 	{%temp, %r256}, %fd31;
	}
	mov.b32 	%f794, %r256;
	abs.f32 	%f38, %f794;
	setp.lt.f32 	%p127, %f38, 0f4086232B;
	@%p127 bra 	$L__BB0_40;
	setp.lt.f64 	%p128, %fd31, 0d0000000000000000;
	add.f64 	%fd217, %fd31, 0d7FF0000000000000;
	selp.f64 	%fd343, 0d0000000000000000, %fd217, %p128;
	setp.geu.f32 	%p129, %f38, 0f40874800;
	@%p129 bra 	$L__BB0_40;
	shr.u32 	%r257, %r25, 31;
	add.s32 	%r258, %r25, %r257;
	shr.s32 	%r259, %r258, 1;
	shl.b32 	%r260, %r259, 20;
	add.s32 	%r261, %r27, %r260;
	mov.b64 	%fd218, {%r26, %r261};
	sub.s32 	%r262, %r25, %r259;
	shl.b32 	%r263, %r262, 20;
	add.s32 	%r264, %r263, 1072693248;
	mov.b32 	%r265, 0;
	mov.b64 	%fd219, {%r265, %r264};
	mul.f64 	%fd343, %fd219, %fd218;
$L__BB0_40:
	cvt.f64.f32 	%fd220, %f1311;
	add.f64 	%fd221, %fd343, %fd220;
	cvt.rn.f32.f64 	%f1311, %fd221;
$L__BB0_41:
	setp.geu.f32 	%p130, %f28, %f29;
	@%p130 bra 	$L__BB0_46;
	setp.lt.f32 	%p131, %f71, 0f00800000;
	mul.f32 	%f795, %f71, 0f4B000000;
	selp.f32 	%f796, %f795, %f71, %p131;
	selp.f32 	%f797, 0fC1B80000, 0f00000000, %p131;
	mov.b32 	%r266, %f796;
	add.s32 	%r267, %r266, -1059760811;
	and.b32  	%r268, %r267, -8388608;
	sub.s32 	%r269, %r266, %r268;
	mov.b32 	%f798, %r269;
	cvt.rn.f32.s32 	%f799, %r268;
	fma.rn.f32 	%f800, %f799, 0f34000000, %f797;
	add.f32 	%f801, %f798, 0fBF800000;
	fma.rn.f32 	%f802, %f801, 0fBE055027, 0f3E1039F6;
	fma.rn.f32 	%f803, %f802, %f801, 0fBDF8CDCC;
	fma.rn.f32 	%f804, %f803, %f801, 0f3E0F2955;
	fma.rn.f32 	%f805, %f804, %f801, 0fBE2AD8B9;
	fma.rn.f32 	%f806, %f805, %f801, 0f3E4CED0B;
	fma.rn.f32 	%f807, %f806, %f801, 0fBE7FFF22;
	fma.rn.f32 	%f808, %f807, %f801, 0f3EAAAA78;
	fma.rn.f32 	%f809, %f808, %f801, 0fBF000000;
	mul.f32 	%f810, %f801, %f809;
	fma.rn.f32 	%f811, %f810, %f801, %f801;
	fma.rn.f32 	%f812, %f800, 0f3F317218, %f811;
	setp.gt.u32 	%p132, %r266, 2139095039;
	fma.rn.f32 	%f813, %f796, 0f7F800000, 0f7F800000;
	selp.f32 	%f814, %f813, %f812, %p132;
	setp.eq.f32 	%p133, %f796, 0f00000000;
	selp.f32 	%f815, 0fFF800000, %f814, %p133;
	ld.global.f32 	%f816, [%rd11];
	setp.lt.f32 	%p134, %f816, 0f00800000;
	mul.f32 	%f817, %f816, 0f4B000000;
	selp.f32 	%f818, %f817, %f816, %p134;
	selp.f32 	%f819, 0fC1B80000, 0f00000000, %p134;
	mov.b32 	%r270, %f818;
	add.s32 	%r271, %r270, -1059760811;
	and.b32  	%r272, %r271, -8388608;
	sub.s32 	%r273, %r270, %r272;
	mov.b32 	%f820, %r273;
	cvt.rn.f32.s32 	%f821, %r272;
	fma.rn.f32 	%f822, %f821, 0f34000000, %f819;
	add.f32 	%f823, %f820, 0fBF800000;
	fma.rn.f32 	%f824, %f823, 0fBE055027, 0f3E1039F6;
	fma.rn.f32 	%f825, %f824, %f823, 0fBDF8CDCC;
	fma.rn.f32 	%f826, %f825, %f823, 0f3E0F2955;
	fma.rn.f32 	%f827, %f826, %f823, 0fBE2AD8B9;
	fma.rn.f32 	%f828, %f827, %f823, 0f3E4CED0B;
	fma.rn.f32 	%f829, %f828, %f823, 0fBE7FFF22;
	fma.rn.f32 	%f830, %f829, %f823, 0f3EAAAA78;
	fma.rn.f32 	%f831, %f830, %f823, 0fBF000000;
	mul.f32 	%f832, %f823, %f831;
	fma.rn.f32 	%f833, %f832, %f823, %f823;
	fma.rn.f32 	%f834, %f822, 0f3F317218, %f833;
	setp.gt.u32 	%p135, %r270, 2139095039;
	fma.rn.f32 	%f835, %f818, 0f7F800000, 0f7F800000;
	selp.f32 	%f836, %f835, %f834, %p135;
	setp.eq.f32 	%p136, %f818, 0f00000000;
	selp.f32 	%f837, 0fFF800000, %f836, %p136;
	add.f32 	%f838, %f815, %f837;
	ld.global.f32 	%f839, [%rd12];
	setp.lt.f32 	%p137, %f839, 0f00800000;
	mul.f32 	%f840, %f839, 0f4B000000;
	selp.f32 	%f841, %f840, %f839, %p137;
	selp.f32 	%f842, 0fC1B80000, 0f00000000, %p137;
	mov.b32 	%r274, %f841;
	add.s32 	%r275, %r274, -1059760811;
	and.b32  	%r276, %r275, -8388608;
	sub.s32 	%r277, %r274, %r276;
	mov.b32 	%f843, %r277;
	cvt.rn.f32.s32 	%f844, %r276;
	fma.rn.f32 	%f845, %f844, 0f34000000, %f842;
	add.f32 	%f846, %f843, 0fBF800000;
	fma.rn.f32 	%f847, %f846, 0fBE055027, 0f3E1039F6;
	fma.rn.f32 	%f848, %f847, %f846, 0fBDF8CDCC;
	fma.rn.f32 	%f849, %f848, %f846, 0f3E0F2955;
	fma.rn.f32 	%f850, %f849, %f846, 0fBE2AD8B9;
	fma.rn.f32 	%f851, %f850, %f846, 0f3E4CED0B;
	fma.rn.f32 	%f852, %f851, %f846, 0fBE7FFF22;
	fma.rn.f32 	%f853, %f852, %f846, 0f3EAAAA78;
	fma.rn.f32 	%f854, %f853, %f846, 0fBF000000;
	mul.f32 	%f855, %f846, %f854;
	fma.rn.f32 	%f856, %f855, %f846, %f846;
	fma.rn.f32 	%f857, %f845, 0f3F317218, %f856;
	setp.gt.u32 	%p138, %r274, 2139095039;
	fma.rn.f32 	%f858, %f841, 0f7F800000, 0f7F800000;
	selp.f32 	%f859, %f858, %f857, %p138;
	setp.eq.f32 	%p139, %f841, 0f00000000;
	selp.f32 	%f860, 0fFF800000, %f859, %p139;
	add.f32 	%f861, %f838, %f860;
	sub.f32 	%f862, %f29, %f28;
	setp.lt.f32 	%p140, %f862, 0f00800000;
	mul.f32 	%f863, %f862, 0f4B000000;
	selp.f32 	%f864, %f863, %f862, %p140;
	selp.f32 	%f865, 0fC1B80000, 0f00000000, %p140;
	mov.b32 	%r278, %f864;
	add.s32 	%r279, %r278, -1059760811;
	and.b32  	%r280, %r279, -8388608;
	sub.s32 	%r281, %r278, %r280;
	mov.b32 	%f866, %r281;
	cvt.rn.f32.s32 	%f867, %r280;
	fma.rn.f32 	%f868, %f867, 0f34000000, %f865;
	add.f32 	%f869, %f866, 0fBF800000;
	fma.rn.f32 	%f870, %f869, 0fBE055027, 0f3E1039F6;
	fma.rn.f32 	%f871, %f870, %f869, 0fBDF8CDCC;
	fma.rn.f32 	%f872, %f871, %f869, 0f3E0F2955;
	fma.rn.f32 	%f873, %f872, %f869, 0fBE2AD8B9;
	fma.rn.f32 	%f874, %f873, %f869, 0f3E4CED0B;
	fma.rn.f32 	%f875, %f874, %f869, 0fBE7FFF22;
	fma.rn.f32 	%f876, %f875, %f869, 0f3EAAAA78;
	fma.rn.f32 	%f877, %f876, %f869, 0fBF000000;
	mul.f32 	%f878, %f869, %f877;
	fma.rn.f32 	%f879, %f878, %f869, %f869;
	fma.rn.f32 	%f880, %f868, 0f3F317218, %f879;
	setp.gt.u32 	%p141, %r278, 2139095039;
	fma.rn.f32 	%f881, %f864, 0f7F800000, 0f7F800000;
	selp.f32 	%f882, %f881, %f880, %p141;
	setp.eq.f32 	%p142, %f864, 0f00000000;
	selp.f32 	%f883, 0fFF800000, %f882, %p142;
	add.f32 	%f884, %f861, %f883;
	cvt.f64.f32 	%fd222, %f884;
	setp.lt.f32 	%p143, %f31, 0f00800000;
	mul.f32 	%f885, %f31, 0f4B000000;
	selp.f32 	%f886, %f885, %f31, %p143;
	selp.f32 	%f887, 0fC1B80000, 0f00000000, %p143;
	mov.b32 	%r282, %f886;
	add.s32 	%r283, %r282, -1059760811;
	and.b32  	%r284, %r283, -8388608;
	sub.s32 	%r285, %r282, %r284;
	mov.b32 	%f888, %r285;
	cvt.rn.f32.s32 	%f889, %r284;
	fma.rn.f32 	%f890, %f889, 0f34000000, %f887;
	add.f32 	%f891, %f888, 0fBF800000;
	fma.rn.f32 	%f892, %f891, 0fBE055027, 0f3E1039F6;
	fma.rn.f32 	%f893, %f892, %f891, 0fBDF8CDCC;
	fma.rn.f32 	%f894, %f893, %f891, 0f3E0F2955;
	fma.rn.f32 	%f895, %f894, %f891, 0fBE2AD8B9;
	fma.rn.f32 	%f896, %f895, %f891, 0f3E4CED0B;
	fma.rn.f32 	%f897, %f896, %f891, 0fBE7FFF22;
	fma.rn.f32 	%f898, %f897, %f891, 0f3EAAAA78;
	fma.rn.f32 	%f899, %f898, %f891, 0fBF000000;
	mul.f32 	%f900, %f891, %f899;
	fma.rn.f32 	%f901, %f900, %f891, %f891;
	fma.rn.f32 	%f902, %f890, 0f3F317218, %f901;
	setp.gt.u32 	%p144, %r282, 2139095039;
	fma.rn.f32 	%f903, %f886, 0f7F800000, 0f7F800000;
	selp.f32 	%f904, %f903, %f902, %p144;
	setp.eq.f32 	%p145, %f886, 0f00000000;
	selp.f32 	%f905, 0fFF800000, %f904, %p145;
	cvt.f64.f32 	%fd223, %f905;
	fma.rn.f64 	%fd36, %fd223, 0dC008000000000000, %fd222;
	fma.rn.f64 	%fd224, %fd36, 0d3FF71547652B82FE, 0d4338000000000000;
	{
	.reg .b32 %temp; 
	mov.b64 	{%r28, %temp}, %fd224;
	}
	mov.f64 	%fd225, 0dC338000000000000;
	add.rn.f64 	%fd226, %fd224, %fd225;
	fma.rn.f64 	%fd227, %fd226, 0dBFE62E42FEFA39EF, %fd36;
	fma.rn.f64 	%fd228, %fd226, 0dBC7ABC9E3B39803F, %fd227;
	fma.rn.f64 	%fd229, %fd228, 0d3E5ADE1569CE2BDF, 0d3E928AF3FCA213EA;
	fma.rn.f64 	%fd230, %fd229, %fd228, 0d3EC71DEE62401315;
	fma.rn.f64 	%fd231, %fd230, %fd228, 0d3EFA01997C89EB71;
	fma.rn.f64 	%fd232, %fd231, %fd228, 0d3F2A01A014761F65;
	fma.rn.f64 	%fd233, %fd232, %fd228, 0d3F56C16C1852B7AF;
	fma.rn.f64 	%fd234, %fd233, %fd228, 0d3F81111111122322;
	fma.rn.f64 	%fd235, %fd234, %fd228, 0d3FA55555555502A1;
	fma.rn.f64 	%fd236, %fd235, %fd228, 0d3FC5555555555511;
	fma.rn.f64 	%fd237, %fd236, %fd228, 0d3FE000000000000B;
	fma.rn.f64 	%fd238, %fd237, %fd228, 0d3FF0000000000000;
	fma.rn.f64 	%fd239, %fd238, %fd228, 0d3FF0000000000000;
	{
	.reg .b32 %temp; 
	mov.b64 	{%r29, %temp}, %fd239;
	}
	{
	.reg .b32 %temp; 
	mov.b64 	{%temp, %r30}, %fd239;
	}
	shl.b32 	%r286, %r28, 20;
	add.s32 	%r287, %r286, %r30;
	mov.b64 	%fd344, {%r29, %r287};
	{
	.reg .b32 %temp; 
	mov.b64 	{%temp, %r288}, %fd36;
	}
	mov.b32 	%f906, %r288;
	abs.f32 	%f41, %f906;
	setp.lt.f32 	%p146, %f41, 0f4086232B;
	@%p146 bra 	$L__BB0_45;
	setp.lt.f64 	%p147, %fd36, 0d0000000000000000;
	add.f64 	%fd240, %fd36, 0d7FF0000000000000;
	selp.f64 	%fd344, 0d0000000000000000, %fd240, %p147;
	setp.geu.f32 	%p148, %f41, 0f40874800;
	@%p148 bra 	$L__BB0_45;
	shr.u32 	%r289, %r28, 31;
	add.s32 	%r290, %r28, %r289;
	shr.s32 	%r291, %r290, 1;
	shl.b32 	%r292, %r291, 20;
	add.s32 	%r293, %r30, %r292;
	mov.b64 	%fd241, {%r29, %r293};
	sub.s32 	%r294, %r28, %r291;
	shl.b32 	%r295, %r294, 20;
	add.s32 	%r296, %r295, 1072693248;
	mov.b32 	%r297, 0;
	mov.b64 	%fd242, {%r297, %r296};
	mul.f64 	%fd344, %fd242, %fd241;
$L__BB0_45:
	cvt.f64.f32 	%fd243, %f1311;
	sub.f64 	%fd244, %fd243, %fd344;
	cvt.rn.f32.f64 	%f1311, %fd244;
$L__BB0_46:
	add.s32 	%r416, %r416, 1;
$L__BB0_47:
	setp.ge.s32 	%p149, %r416, %r48;
	@%p149 bra 	$L__BB0_70;
	mul.wide.s32 	%rd39, %r1, 4;
	add.s64 	%rd40, %rd2, %rd39;
	ld.global.f32 	%f47, [%rd40];
	add.s64 	%rd41, %rd1, %rd39;
	ld.global.f32 	%f48, [%rd41];
	setp.lt.f32 	%p150, %f71, 0f00800000;
	mul.f32 	%f907, %f71, 0f4B000000;
	selp.f32 	%f908, %f907, %f71, %p150;
	selp.f32 	%f909, 0fC1B80000, 0f00000000, %p150;
	mov.b32 	%r298, %f908;
	add.s32 	%r299, %r298, -1059760811;
	and.b32  	%r300, %r299, -8388608;
	sub.s32 	%r301, %r298, %r300;
	mov.b32 	%f910, %r301;
	cvt.rn.f32.s32 	%f911, %r300;
	fma.rn.f32 	%f912, %f911, 0f34000000, %f909;
	add.f32 	%f913, %f910, 0fBF800000;
	fma.rn.f32 	%f914, %f913, 0fBE055027, 0f3E1039F6;
	fma.rn.f32 	%f915, %f914, %f913, 0fBDF8CDCC;
	fma.rn.f32 	%f916, %f915, %f913, 0f3E0F2955;
	fma.rn.f32 	%f917, %f916, %f913, 0fBE2AD8B9;
	fma.rn.f32 	%f918, %f917, %f913, 0f3E4CED0B;
	fma.rn.f32 	%f919, %f918, %f913, 0fBE7FFF22;
	fma.rn.f32 	%f920, %f919, %f913, 0f3EAAAA78;
	fma.rn.f32 	%f921, %f920, %f913, 0fBF000000;
	mul.f32 	%f922, %f913, %f921;
	fma.rn.f32 	%f923, %f922, %f913, %f913;
	fma.rn.f32 	%f924, %f912, 0f3F317218, %f923;
	setp.gt.u32 	%p151, %r298, 2139095039;
	fma.rn.f32 	%f925, %f908, 0f7F800000, 0f7F800000;
	selp.f32 	%f926, %f925, %f924, %p151;
	setp.eq.f32 	%p152, %f908, 0f00000000;
	selp.f32 	%f49, 0fFF800000, %f926, %p152;
	add.s64 	%rd13, %rd3, %rd39;
	sub.s32 	%r417, %r416, %r48;
	mul.wide.u32 	%rd42, %r416, 4;
	add.s64 	%rd63, %rd3, %rd42;
	add.s64 	%rd62, %rd1, %rd42;
	add.s64 	%rd61, %rd2, %rd42;
$L__BB0_49:
	ld.global.f32 	%f52, [%rd61];
	sub.f32 	%f53, %f52, %f47;
	ld.global.f32 	%f54, [%rd62];
	sub.f32 	%f55, %f54, %f48;
	mul.f32 	%f927, %f55, %f55;
	fma.rn.f32 	%f928, %f53, %f53, %f927;
	sqrt.rn.f32 	%f56, %f928;
	setp.leu.f32 	%p153, %f52, %f47;
	@%p153 bra 	$L__BB0_54;
	ld.global.f32 	%f929, [%rd63];
	setp.lt.f32 	%p154, %f929, 0f00800000;
	mul.f32 	%f930, %f929, 0f4B000000;
	selp.f32 	%f931, %f930, %f929, %p154;
	selp.f32 	%f932, 0fC1B80000, 0f00000000, %p154;
	mov.b32 	%r302, %f931;
	add.s32 	%r303, %r302, -1059760811;
	and.b32  	%r304, %r303, -8388608;
	sub.s32 	%r305, %r302, %r304;
	mov.b32 	%f933, %r305;
	cvt.rn.f32.s32 	%f934, %r304;
	fma.rn.f32 	%f935, %f934, 0f34000000, %f932;
	add.f32 	%f936, %f933, 0fBF800000;
	fma.rn.f32 	%f937, %f936, 0fBE055027, 0f3E1039F6;
	fma.rn.f32 	%f938, %f937, %f936, 0fBDF8CDCC;
	fma.rn.f32 	%f939, %f938, %f936, 0f3E0F2955;
	fma.rn.f32 	%f940, %f939, %f936, 0fBE2AD8B9;
	fma.rn.f32 	%f941, %f940, %f936, 0f3E4CED0B;
	fma.rn.f32 	%f942, %f941, %f936, 0fBE7FFF22;
	fma.rn.f32 	%f943, %f942, %f936, 0f3EAAAA78;
	fma.rn.f32 	%f944, %f943, %f936, 0fBF000000;
	mul.f32 	%f945, %f936, %f944;
	fma.rn.f32 	%f946, %f945, %f936, %f936;
	fma.rn.f32 	%f947, %f935, 0f3F317218, %f946;
	setp.gt.u32 	%p155, %r302, 2139095039;
	fma.rn.f32 	%f948, %f931, 0f7F800000, 0f7F800000;
	selp.f32 	%f949, %f948, %f947, %p155;
	setp.eq.f32 	%p156, %f931, 0f00000000;
	selp.f32 	%f950, 0fFF800000, %f949, %p156;
	add.f32 	%f951, %f49, %f950;
	ld.global.f32 	%f952, [%rd13];
	setp.lt.f32 	%p157, %f952, 0f00800000;
	mul.f32 	%f953, %f952, 0f4B000000;
	selp.f32 	%f954, %f953, %f952, %p157;
	selp.f32 	%f955, 0fC1B80000, 0f00000000, %p157;
	mov.b32 	%r306, %f954;
	add.s32 	%r307, %r306, -1059760811;
	and.b32  	%r308, %r307, -8388608;
	sub.s32 	%r309, %r306, %r308;
	mov.b32 	%f956, %r309;
	cvt.rn.f32.s32 	%f957, %r308;
	fma.rn.f32 	%f958, %f957, 0f34000000, %f955;
	add.f32 	%f959, %f956, 0fBF800000;
	fma.rn.f32 	%f960, %f959, 0fBE055027, 0f3E1039F6;
	fma.rn.f32 	%f961, %f960, %f959, 0fBDF8CDCC;
	fma.rn.f32 	%f962, %f961, %f959, 0f3E0F2955;
	fma.rn.f32 	%f963, %f962, %f959, 0fBE2AD8B9;
	fma.rn.f32 	%f964, %f963, %f959, 0f3E4CED0B;
	fma.rn.f32 	%f965, %f964, %f959, 0fBE7FFF22;
	fma.rn.f32 	%f966, %f965, %f959, 0f3EAAAA78;
	fma.rn.f32 	%f967, %f966, %f959, 0fBF000000;
	mul.f32 	%f968, %f959, %f967;
	fma.rn.f32 	%f969, %f968, %f959, %f959;
	fma.rn.f32 	%f970, %f958, 0f3F317218, %f969;
	setp.gt.u32 	%p158, %r306, 2139095039;
	fma.rn.f32 	%f971, %f954, 0f7F800000, 0f7F800000;
	selp.f32 	%f972, %f971, %f970, %p158;
	setp.eq.f32 	%p159, %f954, 0f00000000;
	selp.f32 	%f973, 0fFF800000, %f972, %p159;
	add.f32 	%f974, %f951, %f973;
	setp.lt.f32 	%p160, %f53, 0f00800000;
	mul.f32 	%f975, %f53, 0f4B000000;
	selp.f32 	%f976, %f975, %f53, %p160;
	selp.f32 	%f977, 0fC1B80000, 0f00000000, %p160;
	mov.b32 	%r310, %f976;
	add.s32 	%r311, %r310, -1059760811;
	and.b32  	%r312, %r311, -8388608;
	sub.s32 	%r313, %r310, %r312;
	mov.b32 	%f978, %r313;
	cvt.rn.f32.s32 	%f979, %r312;
	fma.rn.f32 	%f980, %f979, 0f34000000, %f977;
	add.f32 	%f981, %f978, 0fBF800000;
	fma.rn.f32 	%f982, %f981, 0fBE055027, 0f3E1039F6;
	fma.rn.f32 	%f983, %f982, %f981, 0fBDF8CDCC;
	fma.rn.f32 	%f984, %f983, %f981, 0f3E0F2955;
	fma.rn.f32 	%f985, %f984, %f981, 0fBE2AD8B9;
	fma.rn.f32 	%f986, %f985, %f981, 0f3E4CED0B;
	fma.rn.f32 	%f987, %f986, %f981, 0fBE7FFF22;
	fma.rn.f32 	%f988, %f987, %f981, 0f3EAAAA78;
	fma.rn.f32 	%f989, %f988, %f981, 0fBF000000;
	mul.f32 	%f990, %f981, %f989;
	fma.rn.f32 	%f991, %f990, %f981, %f981;
	fma.rn.f32 	%f992, %f980, 0f3F317218, %f991;
	setp.gt.u32 	%p161, %r310, 2139095039;
	fma.rn.f32 	%f993, %f976, 0f7F800000, 0f7F800000;
	selp.f32 	%f994, %f993, %f992, %p161;
	setp.eq.f32 	%p162, %f976, 0f00000000;
	selp.f32 	%f995, 0fFF800000, %f994, %p162;
	add.f32 	%f996, %f974, %f995;
	cvt.f64.f32 	%fd245, %f996;
	setp.lt.f32 	%p163, %f56, 0f00800000;
	mul.f32 	%f997, %f56, 0f4B000000;
	selp.f32 	%f998, %f997, %f56, %p163;
	selp.f32 	%f999, 0fC1B80000, 0f00000000, %p163;
	mov.b32 	%r314, %f998;
	add.s32 	%r315, %r314, -1059760811;
	and.b32  	%r316, %r315, -8388608;
	sub.s32 	%r317, %r314, %r316;
	mov.b32 	%f1000, %r317;
	cvt.rn.f32.s32 	%f1001, %r316;
	fma.rn.f32 	%f1002, %f1001, 0f34000000, %f999;
	add.f32 	%f1003, %f1000, 0fBF800000;
	fma.rn.f32 	%f1004, %f1003, 0fBE055027, 0f3E1039F6;
	fma.rn.f32 	%f1005, %f1004, %f1003, 0fBDF8CDCC;
	fma.rn.f32 	%f1006, %f1005, %f1003, 0f3E0F2955;
	fma.rn.f32 	%f1007, %f1006, %f1003, 0fBE2AD8B9;
	fma.rn.f32 	%f1008, %f1007, %f1003, 0f3E4CED0B;
	fma.rn.f32 	%f1009, %f1008, %f1003, 0fBE7FFF22;
	fma.rn.f32 	%f1010, %f1009, %f1003, 0f3EAAAA78;
	fma.rn.f32 	%f1011, %f1010, %f1003, 0fBF000000;
	mul.f32 	%f1012, %f1003, %f1011;
	fma.rn.f32 	%f1013, %f1012, %f1003, %f1003;
	fma.rn.f32 	%f1014, %f1002, 0f3F317218, %f1013;
	setp.gt.u32 	%p164, %r314, 2139095039;
	fma.rn.f32 	%f1015, %f998, 0f7F800000, 0f7F800000;
	selp.f32 	%f1016, %f1015, %f1014, %p164;
	setp.eq.f32 	%p165, %f998, 0f00000000;
	selp.f32 	%f1017, 0fFF800000, %f1016, %p165;
	cvt.f64.f32 	%fd246, %f1017;
	fma.rn.f64 	%fd41, %fd246, 0dC008000000000000, %fd245;
	fma.rn.f64 	%fd247, %fd41, 0d3FF71547652B82FE, 0d4338000000000000;
	{
	.reg .b32 %temp; 
	mov.b64 	{%r35, %temp}, %fd247;
	}
	mov.f64 	%fd248, 0dC338000000000000;
	add.rn.f64 	%fd249, %fd247, %fd248;
	fma.rn.f64 	%fd250, %fd249, 0dBFE62E42FEFA39EF, %fd41;
	fma.rn.f64 	%fd251, %fd249, 0dBC7ABC9E3B39803F, %fd250;
	fma.rn.f64 	%fd252, %fd251, 0d3E5ADE1569CE2BDF, 0d3E928AF3FCA213EA;
	fma.rn.f64 	%fd253, %fd252, %fd251, 0d3EC71DEE62401315;
	fma.rn.f64 	%fd254, %fd253, %fd251, 0d3EFA01997C89EB71;
	fma.rn.f64 	%fd255, %fd254, %fd251, 0d3F2A01A014761F65;
	fma.rn.f64 	%fd256, %fd255, %fd251, 0d3F56C16C1852B7AF;
	fma.rn.f64 	%fd257, %fd256, %fd251, 0d3F81111111122322;
	fma.rn.f64 	%fd258, %fd257, %fd251, 0d3FA55555555502A1;
	fma.rn.f64 	%fd259, %fd258, %fd251, 0d3FC5555555555511;
	fma.rn.f64 	%fd260, %fd259, %fd251, 0d3FE000000000000B;
	fma.rn.f64 	%fd261, %fd260, %fd251, 0d3FF0000000000000;
	fma.rn.f64 	%fd262, %fd261, %fd251, 0d3FF0000000000000;
	{
	.reg .b32 %temp; 
	mov.b64 	{%r36, %temp}, %fd262;
	}
	{
	.reg .b32 %temp; 
	mov.b64 	{%temp, %r37}, %fd262;
	}
	shl.b32 	%r318, %r35, 20;
	add.s32 	%r319, %r318, %r37;
	mov.b64 	%fd345, {%r36, %r319};
	{
	.reg .b32 %temp; 
	mov.b64 	{%temp, %r320}, %fd41;
	}
	mov.b32 	%f1018, %r320;
	abs.f32 	%f57, %f1018;
	setp.lt.f32 	%p166, %f57, 0f4086232B;
	@%p166 bra 	$L__BB0_53;
	setp.lt.f64 	%p167, %fd41, 0d0000000000000000;
	add.f64 	%fd263, %fd41, 0d7FF0000000000000;
	selp.f64 	%fd345, 0d0000000000000000, %fd263, %p167;
	setp.geu.f32 	%p168, %f57, 0f40874800;
	@%p168 bra 	$L__BB0_53;
	shr.u32 	%r321, %r35, 31;
	add.s32 	%r322, %r35, %r321;
	shr.s32 	%r323, %r322, 1;
	shl.b32 	%r324, %r323, 20;
	add.s32 	%r325, %r37, %r324;
	mov.b64 	%fd264, {%r36, %r325};
	sub.s32 	%r326, %r35, %r323;
	shl.b32 	%r327, %r326, 20;
	add.s32 	%r328, %r327, 1072693248;
	mov.b32 	%r329, 0;
	mov.b64 	%fd265, {%r329, %r328};
	mul.f64 	%fd345, %fd265, %fd264;
$L__BB0_53:
	cvt.f64.f32 	%fd266, %f1309;
	add.f64 	%fd267, %fd345, %fd266;
	cvt.rn.f32.f64 	%f1309, %fd267;
$L__BB0_54:
	setp.geu.f32 	%p169, %f52, %f47;
	@%p169 bra 	$L__BB0_59;
	ld.global.f32 	%f1019, [%rd63];
	setp.lt.f32 	%p170, %f1019, 0f00800000;
	mul.f32 	%f1020, %f1019, 0f4B000000;
	selp.f32 	%f1021, %f1020, %f1019, %p170;
	selp.f32 	%f1022, 0fC1B80000, 0f00000000, %p170;
	mov.b32 	%r330, %f1021;
	add.s32 	%r331, %r330, -1059760811;
	and.b32  	%r332, %r331, -8388608;
	sub.s32 	%r333, %r330, %r332;
	mov.b32 	%f1023, %r333;
	cvt.rn.f32.s32 	%f1024, %r332;
	fma.rn.f32 	%f1025, %f1024, 0f34000000, %f1022;
	add.f32 	%f1026, %f1023, 0fBF800000;
	fma.rn.f32 	%f1027, %f1026, 0fBE055027, 0f3E1039F6;
	fma.rn.f32 	%f1028, %f1027, %f1026, 0fBDF8CDCC;
	fma.rn.f32 	%f1029, %f1028, %f1026, 0f3E0F2955;
	fma.rn.f32 	%f1030, %f1029, %f1026, 0fBE2AD8B9;
	fma.rn.f32 	%f1031, %f1030, %f1026, 0f3E4CED0B;
	fma.rn.f32 	%f1032, %f1031, %f1026, 0fBE7FFF22;
	fma.rn.f32 	%f1033, %f1032, %f1026, 0f3EAAAA78;
	fma.rn.f32 	%f1034, %f1033, %f1026, 0fBF000000;
	mul.f32 	%f1035, %f1026, %f1034;
	fma.rn.f32 	%f1036, %f1035, %f1026, %f1026;
	fma.rn.f32 	%f1037, %f1025, 0f3F317218, %f1036;
	setp.gt.u32 	%p171, %r330, 2139095039;
	fma.rn.f32 	%f1038, %f1021, 0f7F800000, 0f7F800000;
	selp.f32 	%f1039, %f1038, %f1037, %p171;
	setp.eq.f32 	%p172, %f1021, 0f00000000;
	selp.f32 	%f1040, 0fFF800000, %f1039, %p172;
	add.f32 	%f1041, %f49, %f1040;
	ld.global.f32 	%f1042, [%rd13];
	setp.lt.f32 	%p173, %f1042, 0f00800000;
	mul.f32 	%f1043, %f1042, 0f4B000000;
	selp.f32 	%f1044, %f1043, %f1042, %p173;
	selp.f32 	%f1045, 0fC1B80000, 0f00000000, %p173;
	mov.b32 	%r334, %f1044;
	add.s32 	%r335, %r334, -1059760811;
	and.b32  	%r336, %r335, -8388608;
	sub.s32 	%r337, %r334, %r336;
	mov.b32 	%f1046, %r337;
	cvt.rn.f32.s32 	%f1047, %r336;
	fma.rn.f32 	%f1048, %f1047, 0f34000000, %f1045;
	add.f32 	%f1049, %f1046, 0fBF800000;
	fma.rn.f32 	%f1050, %f1049, 0fBE055027, 0f3E1039F6;
	fma.rn.f32 	%f1051, %f1050, %f1049, 0fBDF8CDCC;
	fma.rn.f32 	%f1052, %f1051, %f1049, 0f3E0F2955;
	fma.rn.f32 	%f1053, %f1052, %f1049, 0fBE2AD8B9;
	fma.rn.f32 	%f1054, %f1053, %f1049, 0f3E4CED0B;
	fma.rn.f32 	%f1055, %f1054, %f1049, 0fBE7FFF22;
	fma.rn.f32 	%f1056, %f1055, %f1049, 0f3EAAAA78;
	fma.rn.f32 	%f1057, %f1056, %f1049, 0fBF000000;
	mul.f32 	%f1058, %f1049, %f1057;
	fma.rn.f32 	%f1059, %f1058, %f1049, %f1049;
	fma.rn.f32 	%f1060, %f1048, 0f3F317218, %f1059;
	setp.gt.u32 	%p174, %r334, 2139095039;
	fma.rn.f32 	%f1061, %f1044, 0f7F800000, 0f7F800000;
	selp.f32 	%f1062, %f1061, %f1060, %p174;
	setp.eq.f32 	%p175, %f1044, 0f00000000;
	selp.f32 	%f1063, 0fFF800000, %f1062, %p175;
	add.f32 	%f1064, %f1041, %f1063;
	sub.f32 	%f1065, %f47, %f52;
	setp.lt.f32 	%p176, %f1065, 0f00800000;
	mul.f32 	%f1066, %f1065, 0f4B000000;
	selp.f32 	%f1067, %f1066, %f1065, %p176;
	selp.f32 	%f1068, 0fC1B80000, 0f00000000, %p176;
	mov.b32 	%r338, %f1067;
	add.s32 	%r339, %r338, -1059760811;
	and.b32  	%r340, %r339, -8388608;
	sub.s32 	%r341, %r338, %r340;
	mov.b32 	%f1069, %r341;
	cvt.rn.f32.s32 	%f1070, %r340;
	fma.rn.f32 	%f1071, %f1070, 0f34000000, %f1068;
	add.f32 	%f1072, %f1069, 0fBF800000;
	fma.rn.f32 	%f1073, %f1072, 0fBE055027, 0f3E1039F6;
	fma.rn.f32 	%f1074, %f1073, %f1072, 0fBDF8CDCC;
	fma.rn.f32 	%f1075, %f1074, %f1072, 0f3E0F2955;
	fma.rn.f32 	%f1076, %f1075, %f1072, 0fBE2AD8B9;
	fma.rn.f32 	%f1077, %f1076, %f1072, 0f3E4CED0B;
	fma.rn.f32 	%f1078, %f1077, %f1072, 0fBE7FFF22;
	fma.rn.f32 	%f1079, %f1078, %f1072, 0f3EAAAA78;
	fma.rn.f32 	%f1080, %f1079, %f1072, 0fBF000000;
	mul.f32 	%f1081, %f1072, %f1080;
	fma.rn.f32 	%f1082, %f1081, %f1072, %f1072;
	fma.rn.f32 	%f1083, %f1071, 0f3F317218, %f1082;
	setp.gt.u32 	%p177, %r338, 2139095039;
	fma.rn.f32 	%f1084, %f1067, 0f7F800000, 0f7F800000;
	selp.f32 	%f1085, %f1084, %f1083, %p177;
	setp.eq.f32 	%p178, %f1067, 0f00000000;
	selp.f32 	%f1086, 0fFF800000, %f1085, %p178;
	add.f32 	%f1087, %f1064, %f1086;
	cvt.f64.f32 	%fd268, %f1087;
	setp.lt.f32 	%p179, %f56, 0f00800000;
	mul.f32 	%f1088, %f56, 0f4B000000;
	selp.f32 	%f1089, %f1088, %f56, %p179;
	selp.f32 	%f1090, 0fC1B80000, 0f00000000, %p179;
	mov.b32 	%r342, %f1089;
	add.s32 	%r343, %r342, -1059760811;
	and.b32  	%r344, %r343, -8388608;
	sub.s32 	%r345, %r342, %r344;
	mov.b32 	%f1091, %r345;
	cvt.rn.f32.s32 	%f1092, %r344;
	fma.rn.f32 	%f1093, %f1092, 0f34000000, %f1090;
	add.f32 	%f1094, %f1091, 0fBF800000;
	fma.rn.f32 	%f1095, %f1094, 0fBE055027, 0f3E1039F6;
	fma.rn.f32 	%f1096, %f1095, %f1094, 0fBDF8CDCC;
	fma.rn.f32 	%f1097, %f1096, %f1094, 0f3E0F2955;
	fma.rn.f32 	%f1098, %f1097, %f1094, 0fBE2AD8B9;
	fma.rn.f32 	%f1099, %f1098, %f1094, 0f3E4CED0B;
	fma.rn.f32 	%f1100, %f1099, %f1094, 0fBE7FFF22;
	fma.rn.f32 	%f1101, %f1100, %f1094, 0f3EAAAA78;
	fma.rn.f32 	%f1102, %f1101, %f1094, 0fBF000000;
	mul.f32 	%f1103, %f1094, %f1102;
	fma.rn.f32 	%f1104, %f1103, %f1094, %f1094;
	fma.rn.f32 	%f1105, %f1093, 0f3F317218, %f1104;
	setp.gt.u32 	%p180, %r342, 2139095039;
	fma.rn.f32 	%f1106, %f1089, 0f7F800000, 0f7F800000;
	selp.f32 	%f1107, %f1106, %f1105, %p180;
	setp.eq.f32 	%p181, %f1089, 0f00000000;
	selp.f32 	%f1108, 0fFF800000, %f1107, %p181;
	cvt.f64.f32 	%fd269, %f1108;
	fma.rn.f64 	%fd46, %fd269, 0dC008000000000000, %fd268;
	fma.rn.f64 	%fd270, %fd46, 0d3FF71547652B82FE, 0d4338000000000000;
	{
	.reg .b32 %temp; 
	mov.b64 	{%r38, %temp}, %fd270;
	}
	mov.f64 	%fd271, 0dC338000000000000;
	add.rn.f64 	%fd272, %fd270, %fd271;
	fma.rn.f64 	%fd273, %fd272, 0dBFE62E42FEFA39EF, %fd46;
	fma.rn.f64 	%fd274, %fd272, 0dBC7ABC9E3B39803F, %fd273;
	fma.rn.f64 	%fd275, %fd274, 0d3E5ADE1569CE2BDF, 0d3E928AF3FCA213EA;
	fma.rn.f64 	%fd276, %fd275, %fd274, 0d3EC71DEE62401315;
	fma.rn.f64 	%fd277, %fd276, %fd274, 0d3EFA01997C89EB71;
	fma.rn.f64 	%fd278, %fd277, %fd274, 0d3F2A01A014761F65;
	fma.rn.f64 	%fd279, %fd278, %fd274, 0d3F56C16C1852B7AF;
	fma.rn.f64 	%fd280, %fd279, %fd274, 0d3F81111111122322;
	fma.rn.f64 	%fd281, %fd280, %fd274, 0d3FA55555555502A1;
	fma.rn.f64 	%fd282, %fd281, %fd274, 0d3FC5555555555511;
	fma.rn.f64 	%fd283, %fd282, %fd274, 0d3FE000000000000B;
	fma.rn.f64 	%fd284, %fd283, %fd274, 0d3FF0000000000000;
	fma.rn.f64 	%fd285, %fd284, %fd274, 0d3FF0000000000000;
	{
	.reg .b32 %temp; 
	mov.b64 	{%r39, %temp}, %fd285;
	}
	{
	.reg .b32 %temp; 
	mov.b64 	{%temp, %r40}, %fd285;
	}
	shl.b32 	%r346, %r38, 20;
	add.s32 	%r347, %r346, %r40;
	mov.b64 	%fd346, {%r39, %r347};
	{
	.reg .b32 %temp; 
	mov.b64 	{%temp, %r348}, %fd46;
	}
	mov.b32 	%f1109, %r348;
	abs.f32 	%f60, %f1109;
	setp.lt.f32 	%p182, %f60, 0f4086232B;
	@%p182 bra 	$L__BB0_58;
	setp.lt.f64 	%p183, %fd46, 0d0000000000000000;
	add.f64 	%fd286, %fd46, 0d7FF0000000000000;
	selp.f64 	%fd346, 0d0000000000000000, %fd286, %p183;
	setp.geu.f32 	%p184, %f60, 0f40874800;
	@%p184 bra 	$L__BB0_58;
	shr.u32 	%r349, %r38, 31;
	add.s32 	%r350, %r38, %r349;
	shr.s32 	%r351, %r350, 1;
	shl.b32 	%r352, %r351, 20;
	add.s32 	%r353, %r40, %r352;
	mov.b64 	%fd287, {%r39, %r353};
	sub.s32 	%r354, %r38, %r351;
	shl.b32 	%r355, %r354, 20;
	add.s32 	%r356, %r355, 1072693248;
	mov.b32 	%r357, 0;
	mov.b64 	%fd288, {%r357, %r356};
	mul.f64 	%fd346, %fd288, %fd287;
$L__BB0_58:
	cvt.f64.f32 	%fd289, %f1309;
	sub.f64 	%fd290, %fd289, %fd346;
	cvt.rn.f32.f64 	%f1309, %fd290;
$L__BB0_59:
	setp.leu.f32 	%p185, %f54, %f48;
	@%p185 bra 	$L__BB0_64;
	ld.global.f32 	%f1110, [%rd63];
	setp.lt.f32 	%p186, %f1110, 0f00800000;
	mul.f32 	%f1111, %f1110, 0f4B000000;
	selp.f32 	%f1112, %f1111, %f1110, %p186;
	selp.f32 	%f1113, 0fC1B80000, 0f00000000, %p186;
	mov.b32 	%r358, %f1112;
	add.s32 	%r359, %r358, -1059760811;
	and.b32  	%r360, %r359, -8388608;
	sub.s32 	%r361, %r358, %r360;
	mov.b32 	%f1114, %r361;
	cvt.rn.f32.s32 	%f1115, %r360;
	fma.rn.f32 	%f1116, %f1115, 0f34000000, %f1113;
	add.f32 	%f1117, %f1114, 0fBF800000;
	fma.rn.f32 	%f1118, %f1117, 0fBE055027, 0f3E1039F6;
	fma.rn.f32 	%f1119, %f1118, %f1117, 0fBDF8CDCC;
	fma.rn.f32 	%f1120, %f1119, %f1117, 0f3E0F2955;
	fma.rn.f32 	%f1121, %f1120, %f1117, 0fBE2AD8B9;
	fma.rn.f32 	%f1122, %f1121, %f1117, 0f3E4CED0B;
	fma.rn.f32 	%f1123, %f1122, %f1117, 0fBE7FFF22;
	fma.rn.f32 	%f1124, %f1123, %f1117, 0f3EAAAA78;
	fma.rn.f32 	%f1125, %f1124, %f1117, 0fBF000000;
	mul.f32 	%f1126, %f1117, %f1125;
	fma.rn.f32 	%f1127, %f1126, %f1117, %f1117;
	fma.rn.f32 	%f1128, %f1116, 0f3F317218, %f1127;
	setp.gt.u32 	%p187, %r358, 2139095039;
	fma.rn.f32 	%f1129, %f1112, 0f7F800000, 0f7F800000;
	selp.f32 	%f1130, %f1129, %f1128, %p187;
	setp.eq.f32 	%p188, %f1112, 0f00000000;
	selp.f32 	%f1131, 0fFF800000, %f1130, %p188;
	add.f32 	%f1132, %f49, %f1131;
	ld.global.f32 	%f1133, [%rd13];
	setp.lt.f32 	%p189, %f1133, 0f00800000;
	mul.f32 	%f1134, %f1133, 0f4B000000;
	selp.f32 	%f1135, %f1134, %f1133, %p189;
	selp.f32 	%f1136, 0fC1B80000, 0f00000000, %p189;
	mov.b32 	%r362, %f1135;
	add.s32 	%r363, %r362, -1059760811;
	and.b32  	%r364, %r363, -8388608;
	sub.s32 	%r365, %r362, %r364;
	mov.b32 	%f1137, %r365;
	cvt.rn.f32.s32 	%f1138, %r364;
	fma.rn.f32 	%f1139, %f1138, 0f34000000, %f1136;
	add.f32 	%f1140, %f1137, 0fBF800000;
	fma.rn.f32 	%f1141, %f1140, 0fBE055027, 0f3E1039F6;
	fma.rn.f32 	%f1142, %f1141, %f1140, 0fBDF8CDCC;
	fma.rn.f32 	%f1143, %f1142, %f1140, 0f3E0F2955;
	fma.rn.f32 	%f1144, %f1143, %f1140, 0fBE2AD8B9;
	fma.rn.f32 	%f1145, %f1144, %f1140, 0f3E4CED0B;
	fma.rn.f32 	%f1146, %f1145, %f1140, 0fBE7FFF22;
	fma.rn.f32 	%f1147, %f1146, %f1140, 0f3EAAAA78;
	fma.rn.f32 	%f1148, %f1147, %f1140, 0fBF000000;
	mul.f32 	%f1149, %f1140, %f1148;
	fma.rn.f32 	%f1150, %f1149, %f1140, %f1140;
	fma.rn.f32 	%f1151, %f1139, 0f3F317218, %f1150;
	setp.gt.u32 	%p190, %r362, 2139095039;
	fma.rn.f32 	%f1152, %f1135, 0f7F800000, 0f7F800000;
	selp.f32 	%f1153, %f1152, %f1151, %p190;
	setp.eq.f32 	%p191, %f1135, 0f00000000;
	selp.f32 	%f1154, 0fFF800000, %f1153, %p191;
	add.f32 	%f1155, %f1132, %f1154;
	setp.lt.f32 	%p192, %f55, 0f00800000;
	mul.f32 	%f1156, %f55, 0f4B000000;
	selp.f32 	%f1157, %f1156, %f55, %p192;
	selp.f32 	%f1158, 0fC1B80000, 0f00000000, %p192;
	mov.b32 	%r366, %f1157;
	add.s32 	%r367, %r366, -1059760811;
	and.b32  	%r368, %r367, -8388608;
	sub.s32 	%r369, %r366, %r368;
	mov.b32 	%f1159, %r369;
	cvt.rn.f32.s32 	%f1160, %r368;
	fma.rn.f32 	%f1161, %f1160, 0f34000000, %f1158;
	add.f32 	%f1162, %f1159, 0fBF800000;
	fma.rn.f32 	%f1163, %f1162, 0fBE055027, 0f3E1039F6;
	fma.rn.f32 	%f1164, %f1163, %f1162, 0fBDF8CDCC;
	fma.rn.f32 	%f1165, %f1164, %f1162, 0f3E0F2955;
	fma.rn.f32 	%f1166, %f1165, %f1162, 0fBE2AD8B9;
	fma.rn.f32 	%f1167, %f1166, %f1162, 0f3E4CED0B;
	fma.rn.f32 	%f1168, %f1167, %f1162, 0fBE7FFF22;
	fma.rn.f32 	%f1169, %f1168, %f1162, 0f3EAAAA78;
	fma.rn.f32 	%f1170, %f1169, %f1162, 0fBF000000;
	mul.f32 	%f1171, %f1162, %f1170;
	fma.rn.f32 	%f1172, %f1171, %f1162, %f1162;
	fma.rn.f32 	%f1173, %f1161, 0f3F317218, %f1172;
	setp.gt.u32 	%p193, %r366, 2139095039;
	fma.rn.f32 	%f1174, %f1157, 0f7F800000, 0f7F800000;
	selp.f32 	%f1175, %f1174, %f1173, %p193;
	setp.eq.f32 	%p194, %f1157, 0f00000000;
	selp.f32 	%f1176, 0fFF800000, %f1175, %p194;
	add.f32 	%f1177, %f1155, %f1176;
	cvt.f64.f32 	%fd291, %f1177;
	setp.lt.f32 	%p195, %f56, 0f00800000;
	mul.f32 	%f1178, %f56, 0f4B000000;
	selp.f32 	%f1179, %f1178, %f56, %p195;
	selp.f32 	%f1180, 0fC1B80000, 0f00000000, %p195;
	mov.b32 	%r370, %f1179;
	add.s32 	%r371, %r370, -1059760811;
	and.b32  	%r372, %r371, -8388608;
	sub.s32 	%r373, %r370, %r372;
	mov.b32 	%f1181, %r373;
	cvt.rn.f32.s32 	%f1182, %r372;
	fma.rn.f32 	%f1183, %f1182, 0f34000000, %f1180;
	add.f32 	%f1184, %f1181, 0fBF800000;
	fma.rn.f32 	%f1185, %f1184, 0fBE055027, 0f3E1039F6;
	fma.rn.f32 	%f1186, %f1185, %f1184, 0fBDF8CDCC;
	fma.rn.f32 	%f1187, %f1186, %f1184, 0f3E0F2955;
	fma.rn.f32 	%f1188, %f1187, %f1184, 0fBE2AD8B9;
	fma.rn.f32 	%f1189, %f1188, %f1184, 0f3E4CED0B;
	fma.rn.f32 	%f1190, %f1189, %f1184, 0fBE7FFF22;
	fma.rn.f32 	%f1191, %f1190, %f1184, 0f3EAAAA78;
	fma.rn.f32 	%f1192, %f1191, %f1184, 0fBF000000;
	mul.f32 	%f1193, %f1184, %f1192;
	fma.rn.f32 	%f1194, %f1193, %f1184, %f1184;
	fma.rn.f32 	%f1195, %f1183, 0f3F317218, %f1194;
	setp.gt.u32 	%p196, %r370, 2139095039;
	fma.rn.f32 	%f1196, %f1179, 0f7F800000, 0f7F800000;
	selp.f32 	%f1197, %f1196, %f1195, %p196;
	setp.eq.f32 	%p197, %f1179, 0f00000000;
	selp.f32 	%f1198, 0fFF800000, %f1197, %p197;
	cvt.f64.f32 	%fd292, %f1198;
	fma.rn.f64 	%fd51, %fd292, 0dC008000000000000, %fd291;
	fma.rn.f64 	%fd293, %fd51, 0d3FF71547652B82FE, 0d4338000000000000;
	{
	.reg .b32 %temp; 
	mov.b64 	{%r41, %temp}, %fd293;
	}
	mov.f64 	%fd294, 0dC338000000000000;
	add.rn.f64 	%fd295, %fd293, %fd294;
	fma.rn.f64 	%fd296, %fd295, 0dBFE62E42FEFA39EF, %fd51;
	fma.rn.f64 	%fd297, %fd295, 0dBC7ABC9E3B39803F, %fd296;
	fma.rn.f64 	%fd298, %fd297, 0d3E5ADE1569CE2BDF, 0d3E928AF3FCA213EA;
	fma.rn.f64 	%fd299, %fd298, %fd297, 0d3EC71DEE62401315;
	fma.rn.f64 	%fd300, %fd299, %fd297, 0d3EFA01997C89EB71;
	fma.rn.f64 	%fd301, %fd300, %fd297, 0d3F2A01A014761F65;
	fma.rn.f64 	%fd302, %fd301, %fd297, 0d3F56C16C1852B7AF;
	fma.rn.f64 	%fd303, %fd302, %fd297, 0d3F81111111122322;
	fma.rn.f64 	%fd304, %fd303, %fd297, 0d3FA55555555502A1;
	fma.rn.f64 	%fd305, %fd304, %fd297, 0d3FC5555555555511;
	fma.rn.f64 	%fd306, %fd305, %fd297, 0d3FE000000000000B;
	fma.rn.f64 	%fd307, %fd306, %fd297, 0d3FF0000000000000;
	fma.rn.f64 	%fd308, %fd307, %fd297, 0d3FF0000000000000;
	{
	.reg .b32 %temp; 
	mov.b64 	{%r42, %temp}, %fd308;
	}
	{
	.reg .b32 %temp; 
	mov.b64 	{%temp, %r43}, %fd308;
	}
	shl.b32 	%r374, %r41, 20;
	add.s32 	%r375, %r374, %r43;
	mov.b64 	%fd347, {%r42, %r375};
	{
	.reg .b32 %temp; 
	mov.b64 	{%temp, %r376}, %fd51;
	}
	mov.b32 	%f1199, %r376;
	abs.f32 	%f63, %f1199;
	setp.lt.f32 	%p198, %f63, 0f4086232B;
	@%p198 bra 	$L__BB0_63;
	setp.lt.f64 	%p199, %fd51, 0d0000000000000000;
	add.f64 	%fd309, %fd51, 0d7FF0000000000000;
	selp.f64 	%fd347, 0d0000000000000000, %fd309, %p199;
	setp.geu.f32 	%p200, %f63, 0f40874800;
	@%p200 bra 	$L__BB0_63;
	shr.u32 	%r377, %r41, 31;
	add.s32 	%r378, %r41, %r377;
	shr.s32 	%r379, %r378, 1;
	shl.b32 	%r380, %r379, 20;
	add.s32 	%r381, %r43, %r380;
	mov.b64 	%fd310, {%r42, %r381};
	sub.s32 	%r382, %r41, %r379;
	shl.b32 	%r383, %r382, 20;
	add.s32 	%r384, %r383, 1072693248;
	mov.b32 	%r385, 0;
	mov.b64 	%fd311, {%r385, %r384};
	mul.f64 	%fd347, %fd311, %fd310;
$L__BB0_63:
	cvt.f64.f32 	%fd312, %f1311;
	add.f64 	%fd313, %fd347, %fd312;
	cvt.rn.f32.f64 	%f1311, %fd313;
$L__BB0_64:
	setp.geu.f32 	%p201, %f54, %f48;
	@%p201 bra 	$L__BB0_69;
	ld.global.f32 	%f1200, [%rd63];
	setp.lt.f32 	%p202, %f1200, 0f00800000;
	mul.f32 	%f1201, %f1200, 0f4B000000;
	selp.f32 	%f1202, %f1201, %f1200, %p202;
	selp.f32 	%f1203, 0fC1B80000, 0f00000000, %p202;
	mov.b32 	%r386, %f1202;
	add.s32 	%r387, %r386, -1059760811;
	and.b32  	%r388, %r387, -8388608;
	sub.s32 	%r389, %r386, %r388;
	mov.b32 	%f1204, %r389;
	cvt.rn.f32.s32 	%f1205, %r388;
	fma.rn.f32 	%f1206, %f1205, 0f34000000, %f1203;
	add.f32 	%f1207, %f1204, 0fBF800000;
	fma.rn.f32 	%f1208, %f1207, 0fBE055027, 0f3E1039F6;
	fma.rn.f32 	%f1209, %f1208, %f1207, 0fBDF8CDCC;
	fma.rn.f32 	%f1210, %f1209, %f1207, 0f3E0F2955;
	fma.rn.f32 	%f1211, %f1210, %f1207, 0fBE2AD8B9;
	fma.rn.f32 	%f1212, %f1211, %f1207, 0f3E4CED0B;
	fma.rn.f32 	%f1213, %f1212, %f1207, 0fBE7FFF22;
	fma.rn.f32 	%f1214, %f1213, %f1207, 0f3EAAAA78;
	fma.rn.f32 	%f1215, %f1214, %f1207, 0fBF000000;
	mul.f32 	%f1216, %f1207, %f1215;
	fma.rn.f32 	%f1217, %f1216, %f1207, %f1207;
	fma.rn.f32 	%f1218, %f1206, 0f3F317218, %f1217;
	setp.gt.u32 	%p203, %r386, 2139095039;
	fma.rn.f32 	%f1219, %f1202, 0f7F800000, 0f7F800000;
	selp.f32 	%f1220, %f1219, %f1218, %p203;
	setp.eq.f32 	%p204, %f1202, 0f00000000;
	selp.f32 	%f1221, 0fFF800000, %f1220, %p204;
	add.f32 	%f1222, %f49, %f1221;
	ld.global.f32 	%f1223, [%rd13];
	setp.lt.f32 	%p205, %f1223, 0f00800000;
	mul.f32 	%f1224, %f1223, 0f4B000000;
	selp.f32 	%f1225, %f1224, %f1223, %p205;
	selp.f32 	%f1226, 0fC1B80000, 0f00000000, %p205;
	mov.b32 	%r390, %f1225;
	add.s32 	%r391, %r390, -1059760811;
	and.b32  	%r392, %r391, -8388608;
	sub.s32 	%r393, %r390, %r392;
	mov.b32 	%f1227, %r393;
	cvt.rn.f32.s32 	%f1228, %r392;
	fma.rn.f32 	%f1229, %f1228, 0f34000000, %f1226;
	add.f32 	%f1230, %f1227, 0fBF800000;
	fma.rn.f32 	%f1231, %f1230, 0fBE055027, 0f3E1039F6;
	fma.rn.f32 	%f1232, %f1231, %f1230, 0fBDF8CDCC;
	fma.rn.f32 	%f1233, %f1232, %f1230, 0f3E0F2955;
	fma.rn.f32 	%f1234, %f1233, %f1230, 0fBE2AD8B9;
	fma.rn.f32 	%f1235, %f1234, %f1230, 0f3E4CED0B;
	fma.rn.f32 	%f1236, %f1235, %f1230, 0fBE7FFF22;
	fma.rn.f32 	%f1237, %f1236, %f1230, 0f3EAAAA78;
	fma.rn.f32 	%f1238, %f1237, %f1230, 0fBF000000;
	mul.f32 	%f1239, %f1230, %f1238;
	fma.rn.f32 	%f1240, %f1239, %f1230, %f1230;
	fma.rn.f32 	%f1241, %f1229, 0f3F317218, %f1240;
	setp.gt.u32 	%p206, %r390, 2139095039;
	fma.rn.f32 	%f1242, %f1225, 0f7F800000, 0f7F800000;
	selp.f32 	%f1243, %f1242, %f1241, %p206;
	setp.eq.f32 	%p207, %f1225, 0f00000000;
	selp.f32 	%f1244, 0fFF800000, %f1243, %p207;
	add.f32 	%f1245, %f1222, %f1244;
	sub.f32 	%f1246, %f48, %f54;
	setp.lt.f32 	%p208, %f1246, 0f00800000;
	mul.f32 	%f1247, %f1246, 0f4B000000;
	selp.f32 	%f1248, %f1247, %f1246, %p208;
	selp.f32 	%f1249, 0fC1B80000, 0f00000000, %p208;
	mov.b32 	%r394, %f1248;
	add.s32 	%r395, %r394, -1059760811;
	and.b32  	%r396, %r395, -8388608;
	sub.s32 	%r397, %r394, %r396;
	mov.b32 	%f1250, %r397;
	cvt.rn.f32.s32 	%f1251, %r396;
	fma.rn.f32 	%f1252, %f1251, 0f34000000, %f1249;
	add.f32 	%f1253, %f1250, 0fBF800000;
	fma.rn.f32 	%f1254, %f1253, 0fBE055027, 0f3E1039F6;
	fma.rn.f32 	%f1255, %f1254, %f1253, 0fBDF8CDCC;
	fma.rn.f32 	%f1256, %f1255, %f1253, 0f3E0F2955;
	fma.rn.f32 	%f1257, %f1256, %f1253, 0fBE2AD8B9;
	fma.rn.f32 	%f1258, %f1257, %f1253, 0f3E4CED0B;
	fma.rn.f32 	%f1259, %f1258, %f1253, 0fBE7FFF22;
	fma.rn.f32 	%f1260, %f1259, %f1253, 0f3EAAAA78;
	fma.rn.f32 	%f1261, %f1260, %f1253, 0fBF000000;
	mul.f32 	%f1262, %f1253, %f1261;
	fma.rn.f32 	%f1263, %f1262, %f1253, %f1253;
	fma.rn.f32 	%f1264, %f1252, 0f3F317218, %f1263;
	setp.gt.u32 	%p209, %r394, 2139095039;
	fma.rn.f32 	%f1265, %f1248, 0f7F800000, 0f7F800000;
	selp.f32 	%f1266, %f1265, %f1264, %p209;
	setp.eq.f32 	%p210, %f1248, 0f00000000;
	selp.f32 	%f1267, 0fFF800000, %f1266, %p210;
	add.f32 	%f1268, %f1245, %f1267;
	cvt.f64.f32 	%fd314, %f1268;
	setp.lt.f32 	%p211, %f56, 0f00800000;
	mul.f32 	%f1269, %f56, 0f4B000000;
	selp.f32 	%f1270, %f1269, %f56, %p211;
	selp.f32 	%f1271, 0fC1B80000, 0f00000000, %p211;
	mov.b32 	%r398, %f1270;
	add.s32 	%r399, %r398, -1059760811;
	and.b32  	%r400, %r399, -8388608;
	sub.s32 	%r401, %r398, %r400;
	mov.b32 	%f1272, %r401;
	cvt.rn.f32.s32 	%f1273, %r400;
	fma.rn.f32 	%f1274, %f1273, 0f34000000, %f1271;
	add.f32 	%f1275, %f1272, 0fBF800000;
	fma.rn.f32 	%f1276, %f1275, 0fBE055027, 0f3E1039F6;
	fma.rn.f32 	%f1277, %f1276, %f1275, 0fBDF8CDCC;
	fma.rn.f32 	%f1278, %f1277, %f1275, 0f3E0F2955;
	fma.rn.f32 	%f1279, %f1278, %f1275, 0fBE2AD8B9;
	fma.rn.f32 	%f1280, %f1279, %f1275, 0f3E4CED0B;
	fma.rn.f32 	%f1281, %f1280, %f1275, 0fBE7FFF22;
	fma.rn.f32 	%f1282, %f1281, %f1275, 0f3EAAAA78;
	fma.rn.f32 	%f1283, %f1282, %f1275, 0fBF000000;
	mul.f32 	%f1284, %f1275, %f1283;
	fma.rn.f32 	%f1285, %f1284, %f1275, %f1275;
	fma.rn.f32 	%f1286, %f1274, 0f3F317218, %f1285;
	setp.gt.u32 	%p212, %r398, 2139095039;
	fma.rn.f32 	%f1287, %f1270, 0f7F800000, 0f7F800000;
	selp.f32 	%f1288, %f1287, %f1286, %p212;
	setp.eq.f32 	%p213, %f1270, 0f00000000;
	selp.f32 	%f1289, 0fFF800000, %f1288, %p213;
	cvt.f64.f32 	%fd315, %f1289;
	fma.rn.f64 	%fd56, %fd315, 0dC008000000000000, %fd314;
	fma.rn.f64 	%fd316, %fd56, 0d3FF71547652B82FE, 0d4338000000000000;
	{
	.reg .b32 %temp; 
	mov.b64 	{%r44, %temp}, %fd316;
	}
	mov.f64 	%fd317, 0dC338000000000000;
	add.rn.f64 	%fd318, %fd316, %fd317;
	fma.rn.f64 	%fd319, %fd318, 0dBFE62E42FEFA39EF, %fd56;
	fma.rn.f64 	%fd320, %fd318, 0dBC7ABC9E3B39803F, %fd319;
	fma.rn.f64 	%fd321, %fd320, 0d3E5ADE1569CE2BDF, 0d3E928AF3FCA213EA;
	fma.rn.f64 	%fd322, %fd321, %fd320, 0d3EC71DEE62401315;
	fma.rn.f64 	%fd323, %fd322, %fd320, 0d3EFA01997C89EB71;
	fma.rn.f64 	%fd324, %fd323, %fd320, 0d3F2A01A014761F65;
	fma.rn.f64 	%fd325, %fd324, %fd320, 0d3F56C16C1852B7AF;
	fma.rn.f64 	%fd326, %fd325, %fd320, 0d3F81111111122322;
	fma.rn.f64 	%fd327, %fd326, %fd320, 0d3FA55555555502A1;
	fma.rn.f64 	%fd328, %fd327, %fd320, 0d3FC5555555555511;
	fma.rn.f64 	%fd329, %fd328, %fd320, 0d3FE000000000000B;
	fma.rn.f64 	%fd330, %fd329, %fd320, 0d3FF0000000000000;
	fma.rn.f64 	%fd331, %fd330, %fd320, 0d3FF0000000000000;
	{
	.reg .b32 %temp; 
	mov.b64 	{%r45, %temp}, %fd331;
	}
	{
	.reg .b32 %temp; 
	mov.b64 	{%temp, %r46}, %fd331;
	}
	shl.b32 	%r402, %r44, 20;
	add.s32 	%r403, %r402, %r46;
	mov.b64 	%fd348, {%r45, %r403};
	{
	.reg .b32 %temp; 
	mov.b64 	{%temp, %r404}, %fd56;
	}
	mov.b32 	%f1290, %r404;
	abs.f32 	%f66, %f1290;
	setp.lt.f32 	%p214, %f66, 0f4086232B;
	@%p214 bra 	$L__BB0_68;
	setp.lt.f64 	%p215, %fd56, 0d0000000000000000;
	add.f64 	%fd332, %fd56, 0d7FF0000000000000;
	selp.f64 	%fd348, 0d0000000000000000, %fd332, %p215;
	setp.geu.f32 	%p216, %f66, 0f40874800;
	@%p216 bra 	$L__BB0_68;
	shr.u32 	%r405, %r44, 31;
	add.s32 	%r406, %r44, %r405;
	shr.s32 	%r407, %r406, 1;
	shl.b32 	%r408, %r407, 20;
	add.s32 	%r409, %r46, %r408;
	mov.b64 	%fd333, {%r45, %r409};
	sub.s32 	%r410, %r44, %r407;
	shl.b32 	%r411, %r410, 20;
	add.s32 	%r412, %r411, 1072693248;
	mov.b32 	%r413, 0;
	mov.b64 	%fd334, {%r413, %r412};
	mul.f64 	%fd348, %fd334, %fd333;
$L__BB0_68:
	cvt.f64.f32 	%fd335, %f1311;
	sub.f64 	%fd336, %fd335, %fd348;
	cvt.rn.f32.f64 	%f1311, %fd336;
$L__BB0_69:
	add.s32 	%r417, %r417, 1;
	setp.ne.s32 	%p217, %r417, 0;
	add.s64 	%rd63, %rd63, 4;
	add.s64 	%rd62, %rd62, 4;
	add.s64 	%rd61, %rd61, 4;
	@%p217 bra 	$L__BB0_49;
$L__BB0_70:
	ld.param.u64 	%rd57, [_Z4iteriPfS_S_S_S_ffS_S__param_9];
	ld.param.u64 	%rd56, [_Z4iteriPfS_S_S_S_ffS_S__param_2];
	ld.param.u64 	%rd55, [_Z4iteriPfS_S_S_S_ffS_S__param_1];
	cvta.to.global.u64 	%rd43, %rd55;
	mul.wide.s32 	%rd44, %r1, 4;
	add.s64 	%rd45, %rd43, %rd44;
	ld.global.f32 	%f1291, [%rd45];
	mul.f32 	%f1292, %f72, %f1309;
	add.s64 	%rd46, %rd3, %rd44;
	ld.global.f32 	%f1293, [%rd46];
	div.rn.f32 	%f1294, %f1292, %f1293;
	add.f32 	%f1295, %f1291, %f1294;
	st.global.f32 	[%rd45], %f1295;
	cvta.to.global.u64 	%rd47, %rd56;
	add.s64 	%rd48, %rd47, %rd44;
	ld.global.f32 	%f1296, [%rd48];
	mul.f32 	%f1297, %f72, %f1311;
	ld.global.f32 	%f1298, [%rd46];
	div.rn.f32 	%f1299, %f1297, %f1298;
	add.f32 	%f1300, %f1296, %f1299;
	st.global.f32 	[%rd48], %f1300;
	add.s64 	%rd49, %rd2, %rd44;
	ld.global.f32 	%f1301, [%rd49];
	ld.global.f32 	%f1302, [%rd45];
	fma.rn.f32 	%f1303, %f72, %f1302, %f1301;
	cvta.to.global.u64 	%rd50, %rd25;
	add.s64 	%rd51, %rd50, %rd44;
	st.global.f32 	[%rd51], %f1303;
	add.s64 	%rd52, %rd1, %rd44;
	ld.global.f32 	%f1304, [%rd52];
	ld.global.f32 	%f1305, [%rd48];
	fma.rn.f32 	%f1306, %f72, %f1305, %f1304;
	cvta.to.global.u64 	%rd53, %rd57;
	add.s64 	%rd54, %rd53, %rd44;
	st.global.f32 	[%rd54], %f1306;
$L__BB0_71:
	ret;

}


// ===== COMPILED SASS (sm_100) =====

	.target	sm_100

	.elftype	@"ET_EXEC"


//--------------------- .note.nv.tkinfo           --------------------------
	.section	.note.nv.tkinfo,"",@"SHT_NOTE"
	.sectionflags	@"SHF_NOTE_NV_TKINFO"
	.tkinfo
        /*0018*/ 	.word	0x00000002
        /*0030*/ 	.string	""
        /*0030*/ 	.string	"ptxas"
        /*0030*/ 	.string	"Cuda compilation tools, release 13.0, V13.0.88"
        /*0030*/ 	.string	"Build cuda_13.0.r13.0/compiler.36424714_0"
        /*0030*/ 	.string	"-arch sm_100 -m 64 "



//--------------------- .note.nv.cuinfo           --------------------------
	.section	.note.nv.cuinfo,"",@"SHT_NOTE"
	.sectionflags	@"SHF_NOTE_NV_CUINFO"
        /*0018*/ 	.short	0x0002
        /*001a*/ 	.short	0x0064
        /*001c*/ 	.short	0x0082
	.zero		2


//--------------------- .nv.info                  --------------------------
	.section	.nv.info,"",@"SHT_CUDA_INFO"
	.align	4


	//----- nvinfo : EIATTR_REGCOUNT
	.align		4
        /*0000*/ 	.byte	0x04, 0x2f
        /*0002*/ 	.short	(.L_1 - .L_0)
	.align		4
.L_0:
        /*0004*/ 	.word	index@(_Z4iteriPfS_S_S_S_ffS_S_)
        /*0008*/ 	.word	0x00000020


	//----- nvinfo : EIATTR_FRAME_SIZE
	.align		4
.L_1:
        /*000c*/ 	.byte	0x04, 0x11
        /*000e*/ 	.short	(.L_3 - .L_2)
	.align		4
.L_2:
        /*0010*/ 	.word	index@($__internal_1_$__cuda_sm3x_div_rn_noftz_f32_slowpath)
        /*0014*/ 	.word	0x00000000


	//----- nvinfo : EIATTR_FRAME_SIZE
	.align		4
.L_3:
        /*0018*/ 	.byte	0x04, 0x11
        /*001a*/ 	.short	(.L_5 - .L_4)
	.align		4
.L_4:
        /*001c*/ 	.word	index@($__internal_0_$__cuda_sm20_sqrt_rn_f32_slowpath)
        /*0020*/ 	.word	0x00000000


	//----- nvinfo : EIATTR_FRAME_SIZE
	.align		4
.L_5:
        /*0024*/ 	.byte	0x04, 0x11
        /*0026*/ 	.short	(.L_7 - .L_6)
	.align		4
.L_6:
        /*0028*/ 	.word	index@(_Z4iteriPfS_S_S_S_ffS_S_)
        /*002c*/ 	.word	0x00000000


	//----- nvinfo : EIATTR_MIN_STACK_SIZE
	.align		4
.L_7:
        /*0030*/ 	.byte	0x04, 0x12
        /*0032*/ 	.short	(.L_9 - .L_8)
	.align		4
.L_8:
        /*0034*/ 	.word	index@(_Z4iteriPfS_S_S_S_ffS_S_)
        /*0038*/ 	.word	0x00000000
.L_9:


//--------------------- .nv.compat                --------------------------
	.section	.nv.compat,"",@"SHT_CUDA_COMPAT_INFO"
	.align	4
        /*0000*/ 	.byte	0x02, 0x09, 0x00, 0x00, 0x02, 0x02, 0x01, 0x00, 0x02, 0x05, 0x05, 0x00, 0x03, 0x07, 0x01, 0x01
        /*0010*/ 	.byte	0x02, 0x03, 0x00, 0x00, 0x02, 0x06, 0x01, 0x00, 0x04, 0x0b, 0x08, 0x00, 0x01, 0x00, 0x00, 0x00
        /*0020*/ 	.byte	0x00, 0x00, 0x00, 0x00


//--------------------- .nv.info._Z4iteriPfS_S_S_S_ffS_S_ --------------------------
	.section	.nv.info._Z4iteriPfS_S_S_S_ffS_S_,"",@"SHT_CUDA_INFO"
	.sectionflags	@""
	.align	4


	//----- nvinfo : EIATTR_CUDA_API_VERSION
	.align		4
        /*0000*/ 	.byte	0x04, 0x37
        /*0002*/ 	.short	(.L_11 - .L_10)
.L_10:
        /*0004*/ 	.word	0x00000082


	//----- nvinfo : EIATTR_KPARAM_INFO
	.align		4
.L_11:
        /*0008*/ 	.byte	0x04, 0x17
        /*000a*/ 	.short	(.L_13 - .L_12)
.L_12:
        /*000c*/ 	.word	0x00000000
        /*0010*/ 	.short	0x0009
        /*0012*/ 	.short	0x0040
        /*0014*/ 	.byte	0x00, 0xf5, 0x21, 0x00


	//----- nvinfo : EIATTR_KPARAM_INFO
	.align		4
.L_13:
        /*0018*/ 	.byte	0x04, 0x17
        /*001a*/ 	.short	(.L_15 - .L_14)
.L_14:
        /*001c*/ 	.word	0x00000000
        /*0020*/ 	.short	0x0008
        /*0022*/ 	.short	0x0038
        /*0024*/ 	.byte	0x00, 0xf5, 0x21, 0x00


	//----- nvinfo : EIATTR_KPARAM_INFO
	.align		4
.L_15:
        /*0028*/ 	.byte	0x04, 0x17
        /*002a*/ 	.short	(.L_17 - .L_16)
.L_16:
        /*002c*/ 	.word	0x00000000
        /*0030*/ 	.short	0x0007
        /*0032*/ 	.short	0x0034
        /*0034*/ 	.byte	0x00, 0xf0, 0x11, 0x00


	//----- nvinfo : EIATTR_KPARAM_INFO
	.align		4
.L_17:
        /*0038*/ 	.byte	0x04, 0x17
        /*003a*/ 	.short	(.L_19 - .L_18)
.L_18:
        /*003c*/ 	.word	0x00000000
        /*0040*/ 	.short	0x0006
        /*0042*/ 	.short	0x0030
        /*0044*/ 	.byte	0x00, 0xf0, 0x11, 0x00


	//----- nvinfo : EIATTR_KPARAM_INFO
	.align		4
.L_19:
        /*0048*/ 	.byte	0x04, 0x17
        /*004a*/ 	.short	(.L_21 - .L_20)
.L_20:
        /*004c*/ 	.word	0x00000000
        /*0050*/ 	.short	0x0005
        /*0052*/ 	.short	0x0028
        /*0054*/ 	.byte	0x00, 0xf5, 0x21, 0x00


	//----- nvinfo : EIATTR_KPARAM_INFO
	.align		4
.L_21:
        /*0058*/ 	.byte	0x04, 0x17
        /*005a*/ 	.short	(.L_23 - .L_22)
.L_22:
        /*005c*/ 	.word	0x00000000
        /*0060*/ 	.short	0x0004
        /*0062*/ 	.short	0x0020
        /*0064*/ 	.byte	0x00, 0xf5, 0x21, 0x00


	//----- nvinfo : EIATTR_KPARAM_INFO
	.align		4
.L_23:
        /*0068*/ 	.byte	0x04, 0x17
        /*006a*/ 	.short	(.L_25 - .L_24)
.L_24:
        /*006c*/ 	.word	0x00000000
        /*0070*/ 	.short	0x0003
        /*0072*/ 	.short	0x0018
        /*0074*/ 	.byte	0x00, 0xf5, 0x21, 0x00


	//----- nvinfo : EIATTR_KPARAM_INFO
	.align		4
.L_25:
        /*0078*/ 	.byte	0x04, 0x17
        /*007a*/ 	.short	(.L_27 - .L_26)
.L_26:
        /*007c*/ 	.word	0x00000000
        /*0080*/ 	.short	0x0002
        /*0082*/ 	.short	0x0010
        /*0084*/ 	.byte	0x00, 0xf5, 0x21, 0x00


	//----- nvinfo : EIATTR_KPARAM_INFO
	.align		4
.L_27:
        /*0088*/ 	.byte	0x04, 0x17
        /*008a*/ 	.short	(.L_29 - .L_28)
.L_28:
        /*008c*/ 	.word	0x00000000
        /*0090*/ 	.short	0x0001
        /*0092*/ 	.short	0x0008
        /*0094*/ 	.byte	0x00, 0xf5, 0x21, 0x00


	//----- nvinfo : EIATTR_KPARAM_INFO
	.align		4
.L_29:
        /*0098*/ 	.byte	0x04, 0x17
        /*009a*/ 	.short	(.L_31 - .L_30)
.L_30:
        /*009c*/ 	.word	0x00000000
        /*00a0*/ 	.short	0x0000
        /*00a2*/ 	.short	0x0000
        /*00a4*/ 	.byte	0x00, 0xf0, 0x11, 0x00


	//----- nvinfo : EIATTR_SPARSE_MMA_MASK
	.align		4
.L_31:
        /*00a8*/ 	.byte	0x03, 0x50
        /*00aa*/ 	.short	0x0000


	//----- nvinfo : EIATTR_MAXREG_COUNT
	.align		4
        /*00ac*/ 	.byte	0x03, 0x1b
        /*00ae*/ 	.short	0x00ff


	//----- nvinfo : EIATTR_MERCURY_ISA_VERSION
	.align		4
        /*00b0*/ 	.byte	0x03, 0x5f
        /*00b2*/ 	.short	0x0101


	//----- nvinfo : EIATTR_VRC_CTA_INIT_COUNT
	.align		4
        /*00b4*/ 	.byte	0x02, 0x4a
	.zero		1
	.zero		1


	//----- nvinfo : EIATTR_EXIT_INSTR_OFFSETS
	.align		4
        /*00b8*/ 	.byte	0x04, 0x1c
        /*00ba*/ 	.short	(.L_33 - .L_32)


	//   ....[0]....
.L_32:
        /*00bc*/ 	.word	0x00000070


	//   ....[1]....
        /*00c0*/ 	.word	0x00009ab0


	//----- nvinfo : EIATTR_CRS_STACK_SIZE
	.align		4
.L_33:
        /*00c4*/ 	.byte	0x04, 0x1e
        /*00c6*/ 	.short	(.L_35 - .L_34)
.L_34:
        /*00c8*/ 	.word	0x00000000


	//----- nvinfo : EIATTR_CBANK_PARAM_SIZE
	.align		4
.L_35:
        /*00cc*/ 	.byte	0x03, 0x19
        /*00ce*/ 	.short	0x0048


	//----- nvinfo : EIATTR_PARAM_CBANK
	.align		4
        /*00d0*/ 	.byte	0x04, 0x0a
        /*00d2*/ 	.short	(.L_37 - .L_36)
	.align		4
.L_36:
        /*00d4*/ 	.word	index@(.nv.constant0._Z4iteriPfS_S_S_S_ffS_S_)
        /*00d8*/ 	.short	0x0380
        /*00da*/ 	.short	0x0048


	//----- nvinfo : EIATTR_SW_WAR
	.align		4
.L_37:
        /*00dc*/ 	.byte	0x04, 0x36
        /*00de*/ 	.short	(.L_39 - .L_38)
.L_38:
        /*00e0*/ 	.word	0x00000008
.L_39:


//--------------------- .nv.callgraph             --------------------------
	.section	.nv.callgraph,"",@"SHT_CUDA_CALLGRAPH"
	.align	4
	.sectionentsize	8
	.align		4
        /*0000*/ 	.word	0x00000000
	.align		4
        /*0004*/ 	.word	0xffffffff
	.align		4
        /*0008*/ 	.word	0x00000000
	.align		4
        /*000c*/ 	.word	0xfffffffe
	.align		4
        /*0010*/ 	.word	0x00000000
	.align		4
        /*0014*/ 	.word	0xfffffffd
	.align		4
        /*0018*/ 	.word	0x00000000
	.align		4
        /*001c*/ 	.word	0xfffffffc


//--------------------- .text._Z4iteriPfS_S_S_S_ffS_S_ --------------------------
	.section	.text._Z4iteriPfS_S_S_S_ffS_S_,"ax",@progbits
	.align	128
        .global         _Z4iteriPfS_S_S_S_ffS_S_
        .type           _Z4iteriPfS_S_S_S_ffS_S_,@function
        .size           _Z4iteriPfS_S_S_S_ffS_S_,(.L_x_83 - _Z4iteriPfS_S_S_S_ffS_S_)
        .other          _Z4iteriPfS_S_S_S_ffS_S_,@"STO_CUDA_ENTRY STV_DEFAULT"
_Z4iteriPfS_S_S_S_ffS_S_:
.text._Z4iteriPfS_S_S_S_ffS_S_:
[----:B------:R-:W-:Y:S01]  /*0000*/  LDC R1, c[0x0][0x37c] ;  /* 0x0000df00ff017b82 */ /* 0x000fe20000000800 */
[----:B------:R-:W0:Y:S07]  /*0010*/  S2R R23, SR_TID.X ;  /* 0x0000000000177919 */ /* 0x000e2e0000002100 */
[----:B------:R-:W0:Y:S01]  /*0020*/  S2UR UR4, SR_CTAID.X ;  /* 0x00000000000479c3 */ /* 0x000e220000002500 */
[----:B------:R-:W1:Y:S07]  /*0030*/  LDCU UR6, c[0x0][0x380] ;  /* 0x00007000ff0677ac */ /* 0x000e6e0008000800 */
[----:B------:R-:W0:Y:S02]  /*0040*/  LDC R0, c[0x0][0x360] ;  /* 0x0000d800ff007b82 */ /* 0x000e240000000800 */
[----:B0-----:R-:W-:-:S05]  /*0050*/  IMAD R23, R0, UR4, R23 ;  /* 0x0000000400177c24 */ /* 0x001fca000f8e0217 */
[----:B-1----:R-:W-:-:S13]  /*0060*/  ISETP.GE.AND P0, PT, R23, UR6, PT ;  /* 0x0000000617007c0c */ /* 0x002fda000bf06270 */
[----:B------:R-:W-:Y:S05]  /*0070*/  @P0 EXIT ;  /* 0x000000000000094d */ /* 0x000fea0003800000 */
[----:B------:R-:W-:Y:S01]  /*0080*/  ISETP.GE.AND P0, PT, R23, 0x1, PT ;  /* 0x000000011700780c */ /* 0x000fe20003f06270 */
[----:B------:R-:W0:Y:S01]  /*0090*/  LDCU.64 UR4, c[0x0][0x358] ;  /* 0x00006b00ff0477ac */ /* 0x000e220008000a00 */
[----:B------:R-:W-:Y:S01]  /*00a0*/  BSSY.RECONVERGENT B0, `(.L_x_0) ;  /* 0x0000311000007945 */ /* 0x000fe20003800200 */
[----:B------:R-:W-:Y:S01]  /*00b0*/  HFMA2 R22, -RZ, RZ, 0, 0 ;  /* 0x00000000ff167431 */ /* 0x000fe200000001ff */
[----:B------:R-:W-:-:S09]  /*00c0*/  CS2R R20, SRZ ;  /* 0x0000000000147805 */ /* 0x000fd2000001ff00 */
[----:B------:R-:W-:Y:S05]  /*00d0*/  @!P0 BRA `(.L_x_1) ;  /* 0x0000003000348947 */ /* 0x000fea0003800000 */
[----:B------:R-:W1:Y:S08]  /*00e0*/  LDC.64 R4, c[0x0][0x3a0] ;  /* 0x0000e800ff047b82 */ /* 0x000e700000000a00 */
[----:B------:R-:W2:Y:S01]  /*00f0*/  LDC R9, c[0x0][0x3b0] ;  /* 0x0000ec00ff097b82 */ /* 0x000ea20000000800 */
[----:B------:R-:W-:Y:S01]  /*0100*/  MOV R8, 0x3e055027 ;  /* 0x3e05502700087802 */ /* 0x000fe20000000f00 */
[----:B------:R-:W3:Y:S01]  /*0110*/  LDCU.64 UR8, c[0x0][0x398] ;  /* 0x00007300ff0877ac */ /* 0x000ee20008000a00 */
[----:B------:R-:W4:Y:S05]  /*0120*/  LDCU.64 UR10, c[0x0][0x3a0] ;  /* 0x00007400ff0a77ac */ /* 0x000f2a0008000a00 */
[----:B------:R-:W3:Y:S01]  /*0130*/  LDC.64 R2, c[0x0][0x398] ;  /* 0x0000e600ff027b82 */ /* 0x000ee20000000a00 */
[----:B------:R-:W4:Y:S01]  /*0140*/  LDCU.64 UR12, c[0x0][0x3a8] ;  /* 0x00007500ff0c77ac */ /* 0x000f220008000a00 */
[----:B-1----:R-:W-:-:S06]  /*0150*/  IMAD.WIDE.U32 R4, R23, 0x4, R4 ;  /* 0x0000000417047825 */ /* 0x002fcc00078e0004 */
[----:B------:R-:W1:Y:S01]  /*0160*/  LDC.64 R14, c[0x0][0x3a8] ;  /* 0x0000ea00ff0e7b82 */ /* 0x000e620000000a00 */
[----:B0-----:R-:W5:Y:S01]  /*0170*/  LDG.E R12, desc[UR4][R4.64] ;  /* 0x00000004040c7981 */ /* 0x001f62000c1e1900 */
[----:B--2---:R-:W-:Y:S01]  /*0180*/  FSETP.GEU.AND P0, PT, R9, 1.175494350822287508e-38, PT ;  /* 0x008000000900780b */ /* 0x004fe20003f0e000 */
[----:B---3--:R-:W-:-:S12]  /*0190*/  IMAD.WIDE.U32 R2, R23, 0x4, R2 ;  /* 0x0000000417027825 */ /* 0x008fd800078e0002 */
[----:B------:R-:W-:Y:S01]  /*01a0*/  @!P0 FMUL R9, R9, 8388608 ;  /* 0x4b00000009098820 */ /* 0x000fe20000400000 */
[----:B------:R0:W5:Y:S04]  /*01b0*/  LDG.E R13, desc[UR4][R2.64] ;  /* 0x00000004020d7981 */ /* 0x000168000c1e1900 */
[----:B------:R-:W-:-:S04]  /*01c0*/  IADD3 R0, PT, PT, R9, -0x3f2aaaab, RZ ;  /* 0xc0d5555509007810 */ /* 0x000fc80007ffe0ff */
[----:B------:R-:W-:-:S04]  /*01d0*/  LOP3.LUT R6, R0, 0xff800000, RZ, 0xc0, !PT ;  /* 0xff80000000067812 */ /* 0x000fc800078ec0ff */
[----:B------:R-:W-:-:S05]  /*01e0*/  IADD3 R0, PT, PT, R9, -R6, RZ ;  /* 0x8000000609007210 */ /* 0x000fca0007ffe0ff */
[----:B------:R-:W-:-:S04]  /*01f0*/  FADD R7, R0, -1 ;  /* 0xbf80000000077421 */ /* 0x000fc80000000000 */
[----:B------:R-:W-:-:S04]  /*0200*/  FFMA R0, R7, -R8, 0.14084610342979431152 ;  /* 0x3e1039f607007423 */ /* 0x000fc80000000808 */
[----:B------:R-:W-:-:S04]  /*0210*/  FFMA R0, R7, R0, -0.12148627638816833496 ;  /* 0xbdf8cdcc07007423 */ /* 0x000fc80000000000 */
[----:B------:R-:W-:-:S04]  /*0220*/  FFMA R0, R7, R0, 0.13980610668659210205 ;  /* 0x3e0f295507007423 */ /* 0x000fc80000000000 */
[----:B------:R-:W-:-:S04]  /*0230*/  FFMA R0, R7, R0, -0.16684235632419586182 ;  /* 0xbe2ad8b907007423 */ /* 0x000fc80000000000 */
[----:B------:R-:W-:-:S04]  /*0240*/  FFMA R0, R7, R0, 0.20012299716472625732 ;  /* 0x3e4ced0b07007423 */ /* 0x000fc80000000000 */
[----:B------:R-:W-:-:S04]  /*0250*/  FFMA R0, R7, R0, -0.24999669194221496582 ;  /* 0xbe7fff2207007423 */ /* 0x000fc80000000000 */
[----:B------:R-:W-:-:S04]  /*0260*/  FFMA R0, R7, R0, 0.33333182334899902344 ;  /* 0x3eaaaa7807007423 */ /* 0x000fc80000000000 */
[----:B0-----:R-:W-:Y:S01]  /*0270*/  FFMA R2, R7, R0, -0.5 ;  /* 0xbf00000007027423 */ /* 0x001fe20000000000 */
[----:B------:R-:W-:Y:S02]  /*0280*/  FSEL R0, RZ, -23, P0 ;  /* 0xc1b80000ff007808 */ /* 0x000fe40000000000 */
[----:B------:R-:W-:Y:S01]  /*0290*/  ISETP.GT.U32.AND P0, PT, R9, 0x7f7fffff, PT ;  /* 0x7f7fffff0900780c */ /* 0x000fe20003f04070 */
[----:B------:R-:W-:Y:S01]  /*02a0*/  FMUL R2, R7, R2 ;  /* 0x0000000207027220 */ /* 0x000fe20000400000 */
[----:B------:R-:W-:-:S03]  /*02b0*/  I2FP.F32.S32 R3, R6 ;  /* 0x0000000600037245 */ /* 0x000fc60000201400 */
[----:B------:R-:W-:Y:S01]  /*02c0*/  FFMA R7, R7, R2, R7 ;  /* 0x0000000207077223 */ /* 0x000fe20000000007 */
[----:B------:R-:W-:Y:S01]  /*02d0*/  MOV R2, 0x7f800000 ;  /* 0x7f80000000027802 */ /* 0x000fe20000000f00 */
[----:B------:R-:W-:Y:S01]  /*02e0*/  FFMA R0, R3, 1.1920928955078125e-07, R0 ;  /* 0x3400000003007823 */ /* 0x000fe20000000000 */
[----:B------:R-:W-:-:S03]  /*02f0*/  VIMNMX R21, PT, PT, R23, UR6, PT ;  /* 0x0000000617157c48 */ /* 0x000fc6000bfe0100 */
[----:B------:R-:W-:Y:S01]  /*0300*/  FFMA R6, R0, 0.69314718246459960938, R7 ;  /* 0x3f31721800067823 */ /* 0x000fe20000000007 */
[C---:B------:R-:W-:Y:S01]  /*0310*/  FSETP.NEU.AND P1, PT, R9.reuse, RZ, PT ;  /* 0x000000ff0900720b */ /* 0x040fe20003f2d000 */
[----:B------:R-:W-:Y:S01]  /*0320*/  @P0 FFMA R6, R9, R2, +INF ;  /* 0x7f80000009060423 */ /* 0x000fe20000000002 */
[----:B------:R-:W-:Y:S01]  /*0330*/  VIMNMX R21, PT, PT, R21, 0x1, !PT ;  /* 0x0000000115157848 */ /* 0x000fe20007fe0100 */
[----:B-1----:R-:W-:Y:S01]  /*0340*/  IMAD.WIDE.U32 R14, R23, 0x4, R14 ;  /* 0x00000004170e7825 */ /* 0x002fe200078e000e */
[----:B------:R-:W-:Y:S02]  /*0350*/  MOV R11, UR8 ;  /* 0x00000008000b7c02 */ /* 0x000fe40008000f00 */
[----:B------:R-:W-:Y:S02]  /*0360*/  MOV R10, UR9 ;  /* 0x00000009000a7c02 */ /* 0x000fe40008000f00 */
[----:B----4-:R-:W-:Y:S02]  /*0370*/  MOV R9, UR10 ;  /* 0x0000000a00097c02 */ /* 0x010fe40008000f00 */
[----:B------:R-:W-:-:S02]  /*0380*/  MOV R8, UR11 ;  /* 0x0000000b00087c02 */ /* 0x000fc40008000f00 */
[----:B------:R-:W-:Y:S02]  /*0390*/  MOV R0, UR12 ;  /* 0x0000000c00007c02 */ /* 0x000fe40008000f00 */
[----:B------:R-:W-:Y:S02]  /*03a0*/  MOV R19, UR13 ;  /* 0x0000000d00137c02 */ /* 0x000fe40008000f00 */
[----:B------:R-:W-:Y:S02]  /*03b0*/  MOV R20, RZ ;  /* 0x000000ff00147202 */ /* 0x000fe40000000f00 */
[----:B------:R-:W-:Y:S02]  /*03c0*/  MOV R22, RZ ;  /* 0x000000ff00167202 */ /* 0x000fe40000000f00 */
[----:B------:R-:W-:Y:S02]  /*03d0*/  IADD3 R7, PT, PT, -R21, RZ, RZ ;  /* 0x000000ff15077210 */ /* 0x000fe40007ffe1ff */
[----:B------:R-:W-:-:S07]  /*03e0*/  FSEL R6, R6, -INF , P1 ;  /* 0xff80000006067808 */ /* 0x000fce0000800000 */
.L_x_21:
[----:B------:R-:W-:Y:S02]  /*03f0*/  MOV R16, R9 ;  /* 0x0000000900107202 */ /* 0x000fe40000000f00 */
[----:B------:R-:W-:Y:S02]  /*0400*/  MOV R17, R8 ;  /* 0x0000000800117202 */ /* 0x000fe40000000f00 */
[----:B----4-:R-:W-:Y:S02]  /*0410*/  MOV R2, R11 ;  /* 0x0000000b00027202 */ /* 0x010fe40000000f00 */
[----:B------:R-:W-:Y:S01]  /*0420*/  MOV R3, R10 ;  /* 0x0000000a00037202 */ /* 0x000fe20000000f00 */
[----:B------:R0:W2:Y:S04]  /*0430*/  LDG.E R5, desc[UR4][R16.64] ;  /* 0x0000000410057981 */ /* 0x0000a8000c1e1900 */
[----:B---3--:R2:W3:Y:S01]  /*0440*/  LDG.E R4, desc[UR4][R2.64] ;  /* 0x0000000402047981 */ /* 0x0084e2000c1e1900 */
[----:B------:R-:W-:Y:S01]  /*0450*/  IADD3 R7, PT, PT, R7, 0x1, RZ ;  /* 0x0000000107077810 */ /* 0x000fe20007ffe0ff */
[----:B------:R-:W-:Y:S03]  /*0460*/  BSSY.RECONVERGENT B1, `(.L_x_2) ;  /* 0x0000015000017945 */ /* 0x000fe60003800200 */
[----:B------:R-:W-:-:S02]  /*0470*/  ISETP.NE.AND P0, PT, R7, RZ, PT ;  /* 0x000000ff0700720c */ /* 0x000fc40003f05270 */
[----:B0-----:R-:W-:Y:S02]  /*0480*/  MOV R16, R0 ;  /* 0x0000000000107202 */ /* 0x001fe40000000f00 */
[----:B------:R-:W-:Y:S01]  /*0490*/  MOV R17, R19 ;  /* 0x0000001300117202 */ /* 0x000fe20000000f00 */
[----:B--2--5:R-:W-:Y:S01]  /*04a0*/  FADD R3, -R12, R5 ;  /* 0x000000050c037221 */ /* 0x024fe20000000100 */
[----:B---3--:R-:W-:-:S03]  /*04b0*/  FADD R2, -R13, R4 ;  /* 0x000000040d027221 */ /* 0x008fc60000000100 */
[----:B------:R-:W-:-:S04]  /*04c0*/  FMUL R25, R3, R3 ;  /* 0x0000000303197220 */ /* 0x000fc80000400000 */
[----:B------:R-:W-:-:S04]  /*04d0*/  FFMA R25, R2, R2, R25 ;  /* 0x0000000202197223 */ /* 0x000fc80000000019 */
[----:B-1----:R0:W1:Y:S01]  /*04e0*/  MUFU.RSQ R24, R25 ;  /* 0x0000001900187308 */ /* 0x0020620000001400 */
[----:B------:R-:W-:-:S04]  /*04f0*/  IADD3 R18, PT, PT, R25, -0xd000000, RZ ;  /* 0xf300000019127810 */ /* 0x000fc80007ffe0ff */
[----:B------:R-:W-:-:S13]  /*0500*/  ISETP.GT.U32.AND P1, PT, R18, 0x727fffff, PT ;  /* 0x727fffff1200780c */ /* 0x000fda0003f24070 */
[----:B01----:R-:W-:Y:S05]  /*0510*/  @!P1 BRA `(.L_x_3) ;  /* 0x0000000000149947 */ /* 0x003fea0003800000 */
[----:B------:R-:W-:Y:S02]  /*0520*/  MOV R0, R25 ;  /* 0x0000001900007202 */ /* 0x000fe40000000f00 */
[----:B------:R-:W-:-:S07]  /*0530*/  MOV R18, 0x550 ;  /* 0x0000055000127802 */ /* 0x000fce0000000f00 */
[----:B------:R-:W-:Y:S05]  /*0540*/  CALL.REL.NOINC `($__internal_0_$__cuda_sm20_sqrt_rn_f32_slowpath) ;  /* 0x00000094005c7944 */ /* 0x000fea0003c00000 */
[----:B------:R-:W-:Y:S01]  /*0550*/  MOV R0, R24 ;  /* 0x0000001800007202 */ /* 0x000fe20000000f00 */
[----:B------:R-:W-:Y:S06]  /*0560*/  BRA `(.L_x_4) ;  /* 0x0000000000107947 */ /* 0x000fec0003800000 */
.L_x_3:
[----:B------:R-:W-:Y:S01]  /*0570*/  FMUL.FTZ R0, R25, R24 ;  /* 0x0000001819007220 */ /* 0x000fe20000410000 */
[----:B------:R-:W-:-:S03]  /*0580*/  FMUL.FTZ R18, R24, 0.5 ;  /* 0x3f00000018127820 */ /* 0x000fc60000410000 */
[----:B------:R-:W-:-:S04]  /*0590*/  FFMA R19, -R0, R0, R25 ;  /* 0x0000000000137223 */ /* 0x000fc80000000119 */
[----:B------:R-:W-:-:S07]  /*05a0*/  FFMA R0, R19, R18, R0 ;  /* 0x0000001213007223 */ /* 0x000fce0000000000 */
.L_x_4:
[----:B------:R-:W-:Y:S05]  /*05b0*/  BSYNC.RECONVERGENT B1 ;  /* 0x0000000000017941 */ /* 0x000fea0003800200 */
.L_x_2:
[----:B------:R-:W-:Y:S01]  /*05c0*/  FSETP.GT.AND P1, PT, R4, R13, PT ;  /* 0x0000000d0400720b */ /* 0x000fe20003f24000 */
[----:B------:R-:W-:-:S12]  /*05d0*/  BSSY.RECONVERGENT B1, `(.L_x_5) ;  /* 0x00000ab000017945 */ /* 0x000fd80003800200 */
[----:B------:R-:W-:Y:S05]  /*05e0*/  @!P1 BRA `(.L_x_6) ;  /* 0x0000000800a49947 */ /* 0x000fea0003800000 */
[----:B------:R-:W2:Y:S01]  /*05f0*/  LDG.E R26, desc[UR4][R14.64] ;  /* 0x000000040e1a7981 */ /* 0x000ea2000c1e1900 */
[----:B------:R-:W-:-:S13]  /*0600*/  FSETP.GEU.AND P3, PT, R2, 1.175494350822287508e-38, PT ;  /* 0x008000000200780b */ /* 0x000fda0003f6e000 */
[----:B------:R-:W-:Y:S01]  /*0610*/  @!P3 FMUL R2, R2, 8388608 ;  /* 0x4b0000000202b820 */ /* 0x000fe20000400000 */
[----:B--2---:R-:W-:-:S04]  /*0620*/  FSETP.GEU.AND P1, PT, R26, 1.175494350822287508e-38, PT ;  /* 0x008000001a00780b */ /* 0x004fc80003f2e000 */
[----:B------:R-:W-:-:S09]  /*0630*/  FSEL R24, RZ, -23, P1 ;  /* 0xc1b80000ff187808 */ /* 0x000fd20000800000 */
[----:B------:R-:W-:-:S05]  /*0640*/  @!P1 FMUL R26, R26, 8388608 ;  /* 0x4b0000001a1a9820 */ /* 0x000fca0000400000 */
[C---:B------:R-:W-:Y:S02]  /*0650*/  IADD3 R18, PT, PT, R26.reuse, -0x3f2aaaab, RZ ;  /* 0xc0d555551a127810 */ /* 0x040fe40007ffe0ff */
[----:B------:R-:W-:Y:S02]  /*0660*/  ISETP.GT.U32.AND P2, PT, R26, 0x7f7fffff, PT ;  /* 0x7f7fffff1a00780c */ /* 0x000fe40003f44070 */
[----:B------:R-:W-:Y:S02]  /*0670*/  LOP3.LUT R19, R18, 0xff800000, RZ, 0xc0, !PT ;  /* 0xff80000012137812 */ /* 0x000fe400078ec0ff */
[C---:B------:R-:W-:Y:S02]  /*0680*/  FSETP.NEU.AND P1, PT, R26.reuse, RZ, PT ;  /* 0x000000ff1a00720b */ /* 0x040fe40003f2d000 */
[-C--:B------:R-:W-:Y:S02]  /*0690*/  IADD3 R18, PT, PT, R26, -R19.reuse, RZ ;  /* 0x800000131a127210 */ /* 0x080fe40007ffe0ff */
[----:B------:R-:W-:-:S03]  /*06a0*/  I2FP.F32.S32 R25, R19 ;  /* 0x0000001300197245 */ /* 0x000fc60000201400 */
[----:B------:R-:W-:Y:S01]  /*06b0*/  FADD R19, R18, -1 ;  /* 0xbf80000012137421 */ /* 0x000fe20000000000 */
[----:B------:R-:W-:Y:S02]  /*06c0*/  HFMA2 R18, -RZ, RZ, 1.5048828125, 33.21875 ;  /* 0x3e055027ff127431 */ /* 0x000fe400000001ff */
[----:B------:R-:W-:Y:S01]  /*06d0*/  FFMA R24, R25, 1.1920928955078125e-07, R24 ;  /* 0x3400000019187823 */ /* 0x000fe20000000018 */
[----:B------:R-:W-:-:S04]  /*06e0*/  IADD3 R25, PT, PT, R2, -0x3f2aaaab, RZ ;  /* 0xc0d5555502197810 */ /* 0x000fc80007ffe0ff */
[----:B------:R-:W-:Y:S01]  /*06f0*/  LOP3.LUT R25, R25, 0xff800000, RZ, 0xc0, !PT ;  /* 0xff80000019197812 */ /* 0x000fe200078ec0ff */
[----:B------:R-:W-:-:S03]  /*0700*/  FFMA R28, R19, -R18, 0.14084610342979431152 ;  /* 0x3e1039f6131c7423 */ /* 0x000fc60000000812 */
[----:B------:R-:W-:Y:S01]  /*0710*/  IADD3 R27, PT, PT, R2, -R25, RZ ;  /* 0x80000019021b7210 */ /* 0x000fe20007ffe0ff */
[----:B------:R-:W-:-:S04]  /*0720*/  FFMA R28, R19, R28, -0.12148627638816833496 ;  /* 0xbdf8cdcc131c7423 */ /* 0x000fc8000000001c */
[----:B------:R-:W-:Y:S01]  /*0730*/  FADD R27, R27, -1 ;  /* 0xbf8000001b1b7421 */ /* 0x000fe20000000000 */
[----:B------:R-:W-:-:S04]  /*0740*/  FFMA R28, R19, R28, 0.13980610668659210205 ;  /* 0x3e0f2955131c7423 */ /* 0x000fc8000000001c */
[----:B------:R-:W-:-:S04]  /*0750*/  FFMA R28, R19, R28, -0.16684235632419586182 ;  /* 0xbe2ad8b9131c7423 */ /* 0x000fc8000000001c */
[----:B------:R-:W-:-:S04]  /*0760*/  FFMA R28, R19, R28, 0.20012299716472625732 ;  /* 0x3e4ced0b131c7423 */ /* 0x000fc8000000001c */
[----:B------:R-:W-:-:S04]  /*0770*/  FFMA R28, R19, R28, -0.24999669194221496582 ;  /* 0xbe7fff22131c7423 */ /* 0x000fc8000000001c */
[----:B------:R-:W-:-:S04]  /*0780*/  FFMA R28, R19, R28, 0.33333182334899902344 ;  /* 0x3eaaaa78131c7423 */ /* 0x000fc8000000001c */
[----:B------:R-:W-:-:S04]  /*0790*/  FFMA R28, R19, R28, -0.5 ;  /* 0xbf000000131c7423 */ /* 0x000fc8000000001c */
[----:B------:R-:W-:-:S04]  /*07a0*/  FMUL R28, R19, R28 ;  /* 0x0000001c131c7220 */ /* 0x000fc80000400000 */
[----:B------:R-:W-:-:S04]  /*07b0*/  FFMA R19, R19, R28, R19 ;  /* 0x0000001c13137223 */ /* 0x000fc80000000013 */
[----:B------:R-:W-:Y:S01]  /*07c0*/  FFMA R24, R24, 0.69314718246459960938, R19 ;  /* 0x3f31721818187823 */ /* 0x000fe20000000013 */
[----:B------:R-:W-:-:S05]  /*07d0*/  MOV R19, 0x7f800000 ;  /* 0x7f80000000137802 */ /* 0x000fca0000000f00 */
[----:B------:R-:W-:Y:S01]  /*07e0*/  @P2 FFMA R24, R26, R19, +INF ;  /* 0x7f8000001a182423 */ /* 0x000fe20000000013 */
[----:B------:R-:W-:Y:S02]  /*07f0*/  I2FP.F32.S32 R26, R25 ;  /* 0x00000019001a7245 */ /* 0x000fe40000201400 */
[----:B------:R-:W-:-:S05]  /*0800*/  FSEL R25, RZ, -23, P3 ;  /* 0xc1b80000ff197808 */ /* 0x000fca0001800000 */
[----:B------:R-:W-:Y:S01]  /*0810*/  FFMA R25, R26, 1.1920928955078125e-07, R25 ;  /* 0x340000001a197823 */ /* 0x000fe20000000019 */
[----:B------:R-:W-:-:S04]  /*0820*/  FFMA R26, R27, -R18, 0.14084610342979431152 ;  /* 0x3e1039f61b1a7423 */ /* 0x000fc80000000812 */
[----:B------:R-:W-:-:S04]  /*0830*/  FFMA R26, R27, R26, -0.12148627638816833496 ;  /* 0xbdf8cdcc1b1a7423 */ /* 0x000fc8000000001a */
        /* <DEDUP_REMOVED lines=8> */
[----:B------:R-:W-:Y:S02]  /*08c0*/  FFMA R25, R25, 0.69314718246459960938, R26 ;  /* 0x3f31721819197823 */ /* 0x000fe4000000001a */
[----:B------:R-:W2:Y:S01]  /*08d0*/  LDG.E R26, desc[UR4][R16.64] ;  /* 0x00000004101a7981 */ /* 0x000ea2000c1e1900 */
[C---:B------:R-:W-:Y:S01]  /*08e0*/  ISETP.GT.U32.AND P3, PT, R2.reuse, 0x7f7fffff, PT ;  /* 0x7f7fffff0200780c */ /* 0x040fe20003f64070 */
[----:B------:R-:W-:Y:S01]  /*08f0*/  UMOV UR8, 0xfefa39ef ;  /* 0xfefa39ef00087882 */ /* 0x000fe20000000000 */
[----:B------:R-:W-:Y:S01]  /*0900*/  FSETP.NEU.AND P2, PT, R2, RZ, PT ;  /* 0x000000ff0200720b */ /* 0x000fe20003f4d000 */
[----:B------:R-:W-:Y:S01]  /*0910*/  UMOV UR9, 0x3fe62e42 ;  /* 0x3fe62e4200097882 */ /* 0x000fe20000000000 */
[----:B------:R-:W-:Y:S01]  /*0920*/  FSEL R24, R24, -INF , P1 ;  /* 0xff80000018187808 */ /* 0x000fe20000800000 */
[----:B------:R-:W-:Y:S08]  /*0930*/  BSSY.RECONVERGENT B2, `(.L_x_7) ;  /* 0x0000071000027945 */ /* 0x000ff00003800200 */
[----:B------:R-:W-:-:S05]  /*0940*/  @P3 FFMA R25, R2, R19, +INF ;  /* 0x7f80000002193423 */ /* 0x000fca0000000013 */
[----:B------:R-:W-:Y:S02]  /*0950*/  FSEL R25, R25, -INF , P2 ;  /* 0xff80000019197808 */ /* 0x000fe40001000000 */
[----:B--2---:R-:W-:-:S13]  /*0960*/  FSETP.GEU.AND P4, PT, R26, 1.175494350822287508e-38, PT ;  /* 0x008000001a00780b */ /* 0x004fda0003f8e000 */
[----:B------:R-:W-:-:S05]  /*0970*/  @!P4 FMUL R26, R26, 8388608 ;  /* 0x4b0000001a1ac820 */ /* 0x000fca0000400000 */
[C---:B------:R-:W-:Y:S02]  /*0980*/  IADD3 R2, PT, PT, R26.reuse, -0x3f2aaaab, RZ ;  /* 0xc0d555551a027810 */ /* 0x040fe40007ffe0ff */
[----:B------:R-:W-:Y:S02]  /*0990*/  ISETP.GT.U32.AND P3, PT, R26, 0x7f7fffff, PT ;  /* 0x7f7fffff1a00780c */ /* 0x000fe40003f64070 */
[----:B------:R-:W-:Y:S02]  /*09a0*/  LOP3.LUT R27, R2, 0xff800000, RZ, 0xc0, !PT ;  /* 0xff800000021b7812 */ /* 0x000fe400078ec0ff */
[----:B------:R-:W-:Y:S02]  /*09b0*/  FSEL R2, RZ, -23, P4 ;  /* 0xc1b80000ff027808 */ /* 0x000fe40002000000 */
[-C--:B------:R-:W-:Y:S02]  /*09c0*/  I2FP.F32.S32 R29, R27.reuse ;  /* 0x0000001b001d7245 */ /* 0x080fe40000201400 */
[----:B------:R-:W-:-:S02]  /*09d0*/  IADD3 R27, PT, PT, R26, -R27, RZ ;  /* 0x8000001b1a1b7210 */ /* 0x000fc40007ffe0ff */
[C---:B------:R-:W-:Y:S01]  /*09e0*/  FSETP.GEU.AND P4, PT, R0.reuse, 1.175494350822287508e-38, PT ;  /* 0x008000000000780b */ /* 0x040fe20003f8e000 */
[----:B------:R-:W-:Y:S01]  /*09f0*/  FFMA R2, R29, 1.1920928955078125e-07, R2 ;  /* 0x340000001d027823 */ /* 0x000fe20000000002 */
[----:B------:R-:W-:Y:S01]  /*0a00*/  FMUL R29, R0, 8388608 ;  /* 0x4b000000001d7820 */ /* 0x000fe20000400000 */
        /* <DEDUP_REMOVED lines=12> */
[C---:B------:R-:W-:Y:S01]  /*0ad0*/  @P3 FFMA R2, R26.reuse, R19, +INF ;  /* 0x7f8000001a023423 */ /* 0x040fe20000000013 */
[----:B------:R-:W-:-:S04]  /*0ae0*/  FSETP.NEU.AND P3, PT, R26, RZ, PT ;  /* 0x000000ff1a00720b */ /* 0x000fc80003f6d000 */
[----:B------:R-:W-:Y:S02]  /*0af0*/  FSEL R27, R2, -INF , P3 ;  /* 0xff800000021b7808 */ /* 0x000fe40001800000 */
[----:B------:R-:W-:-:S03]  /*0b00*/  FSEL R2, R29, R0, !P4 ;  /* 0x000000001d027208 */ /* 0x000fc60006000000 */
[----:B------:R-:W-:Y:S01]  /*0b10*/  FADD R27, R6, R27 ;  /* 0x0000001b061b7221 */ /* 0x000fe20000000000 */
[C---:B------:R-:W-:Y:S02]  /*0b20*/  IADD3 R26, PT, PT, R2.reuse, -0x3f2aaaab, RZ ;  /* 0xc0d55555021a7810 */ /* 0x040fe40007ffe0ff */
[----:B------:R-:W-:Y:S01]  /*0b30*/  ISETP.GT.U32.AND P1, PT, R2, 0x7f7fffff, PT ;  /* 0x7f7fffff0200780c */ /* 0x000fe20003f24070 */
[----:B------:R-:W-:Y:S01]  /*0b40*/  FADD R24, R27, R24 ;  /* 0x000000181b187221 */ /* 0x000fe20000000000 */
[----:B------:R-:W-:-:S03]  /*0b50*/  LOP3.LUT R27, R26, 0xff800000, RZ, 0xc0, !PT ;  /* 0xff8000001a1b7812 */ /* 0x000fc600078ec0ff */
[----:B------:R-:W-:Y:S01]  /*0b60*/  FADD R24, R24, R25 ;  /* 0x0000001918187221 */ /* 0x000fe20000000000 */
[-C--:B------:R-:W-:Y:S02]  /*0b70*/  IADD3 R26, PT, PT, R2, -R27.reuse, RZ ;  /* 0x8000001b021a7210 */ /* 0x080fe40007ffe0ff */
[----:B------:R-:W-:Y:S02]  /*0b80*/  I2FP.F32.S32 R28, R27 ;  /* 0x0000001b001c7245 */ /* 0x000fe40000201400 */
[----:B------:R-:W-:Y:S01]  /*0b90*/  FSEL R25, RZ, -23, P4 ;  /* 0xc1b80000ff197808 */ /* 0x000fe20002000000 */
[----:B------:R-:W-:-:S04]  /*0ba0*/  FADD R27, R26, -1 ;  /* 0xbf8000001a1b7421 */ /* 0x000fc80000000000 */
[----:B------:R-:W-:Y:S01]  /*0bb0*/  FFMA R18, R27, -R18, 0.14084610342979431152 ;  /* 0x3e1039f61b127423 */ /* 0x000fe20000000812 */
[----:B------:R-:W-:-:S03]  /*0bc0*/  FFMA R25, R28, 1.1920928955078125e-07, R25 ;  /* 0x340000001c197823 */ /* 0x000fc60000000019 */
        /* <DEDUP_REMOVED lines=11> */
[----:B------:R-:W-:Y:S01]  /*0c80*/  FSETP.NEU.AND P1, PT, R2, RZ, PT ;  /* 0x000000ff0200720b */ /* 0x000fe20003f2d000 */
[----:B------:R-:W-:-:S03]  /*0c90*/  HFMA2 R25, -RZ, RZ, 1.9912109375, 0.00128841400146484375 ;  /* 0x3ff71547ff197431 */ /* 0x000fc600000001ff */
[----:B------:R-:W-:Y:S02]  /*0ca0*/  FSEL R2, R18, -INF , P1 ;  /* 0xff80000012027808 */ /* 0x000fe40000800000 */
[----:B------:R0:W-:Y:S08]  /*0cb0*/  F2F.F64.F32 R18, R24 ;  /* 0x0000001800127310 */ /* 0x0001f00000201800 */
[----:B------:R-:W1:Y:S01]  /*0cc0*/  F2F.F64.F32 R26, R2 ;  /* 0x00000002001a7310 */ /* 0x000e620000201800 */
[----:B0-----:R-:W-:Y:S01]  /*0cd0*/  MOV R24, 0x652b82fe ;  /* 0x652b82fe00187802 */ /* 0x001fe20000000f00 */
[----:B-1----:R-:W-:-:S08]  /*0ce0*/  DFMA R26, R26, -3, R18 ;  /* 0xc00800001a1a782b */ /* 0x002fd00000000012 */
[----:B------:R-:W-:Y:S02]  /*0cf0*/  DFMA R24, R26, R24, 6.75539944105574400000e+15 ;  /* 0x433800001a18742b */ /* 0x000fe40000000018 */
[----:B------:R-:W-:-:S06]  /*0d00*/  FSETP.GEU.AND P1, PT, |R27|, 4.1917929649353027344, PT ;  /* 0x4086232b1b00780b */ /* 0x000fcc0003f2e200 */
[----:B------:R-:W-:-:S08]  /*0d10*/  DADD R18, R24, -6.75539944105574400000e+15 ;  /* 0xc338000018127429 */ /* 0x000fd00000000000 */
[----:B------:R-:W-:Y:S01]  /*0d20*/  DFMA R28, R18, -UR8, R26 ;  /* 0x80000008121c7c2b */ /* 0x000fe2000800001a */
[----:B------:R-:W-:Y:S01]  /*0d30*/  UMOV UR8, 0x3b39803f ;  /* 0x3b39803f00087882 */ /* 0x000fe20000000000 */
[----:B------:R-:W-:-:S06]  /*0d40*/  UMOV UR9, 0x3c7abc9e ;  /* 0x3c7abc9e00097882 */ /* 0x000fcc0000000000 */
[----:B------:R-:W-:Y:S01]  /*0d50*/  DFMA R28, R18, -UR8, R28 ;  /* 0x80000008121c7c2b */ /* 0x000fe2000800001c */
[----:B------:R-:W-:Y:S01]  /*0d60*/  UMOV UR8, 0x69ce2bdf ;  /* 0x69ce2bdf00087882 */ /* 0x000fe20000000000 */
[----:B------:R-:W-:Y:S01]  /*0d70*/  HFMA2 R19, -RZ, RZ, 1.642578125, -0.00021207332611083984375 ;  /* 0x3e928af3ff137431 */ /* 0x000fe200000001ff */
[----:B------:R-:W-:Y:S01]  /*0d80*/  MOV R18, 0xfca213ea ;  /* 0xfca213ea00127802 */ /* 0x000fe20000000f00 */
[----:B------:R-:W-:-:S05]  /*0d90*/  UMOV UR9, 0x3e5ade15 ;  /* 0x3e5ade1500097882 */ /* 0x000fca0000000000 */
[----:B------:R-:W-:Y:S01]  /*0da0*/  DFMA R18, R28, UR8, R18 ;  /* 0x000000081c127c2b */ /* 0x000fe20008000012 */
[----:B------:R-:W-:Y:S01]  /*0db0*/  UMOV UR8, 0x62401315 ;  /* 0x6240131500087882 */ /* 0x000fe20000000000 */
[----:B------:R-:W-:-:S06]  /*0dc0*/  UMOV UR9, 0x3ec71dee ;  /* 0x3ec71dee00097882 */ /* 0x000fcc0000000000 */
[----:B------:R-:W-:Y:S01]  /*0dd0*/  DFMA R18, R28, R18, UR8 ;  /* 0x000000081c127e2b */ /* 0x000fe20008000012 */
        /* <DEDUP_REMOVED lines=20> */
[----:B------:R-:W-:-:S08]  /*0f20*/  DFMA R18, R28, R18, UR8 ;  /* 0x000000081c127e2b */ /* 0x000fd00008000012 */
[----:B------:R-:W-:-:S08]  /*0f30*/  DFMA R18, R28, R18, 1 ;  /* 0x3ff000001c12742b */ /* 0x000fd00000000012 */
[----:B------:R-:W-:-:S10]  /*0f40*/  DFMA R18, R28, R18, 1 ;  /* 0x3ff000001c12742b */ /* 0x000fd40000000012 */
[----:B------:R-:W-:Y:S02]  /*0f50*/  LEA R29, R24, R19, 0x14 ;  /* 0x00000013181d7211 */ /* 0x000fe400078ea0ff */
[----:B------:R-:W-:Y:S01]  /*0f60*/  MOV R28, R18 ;  /* 0x00000012001c7202 */ /* 0x000fe20000000f00 */
[----:B------:R-:W-:Y:S06]  /*0f70*/  @!P1 BRA `(.L_x_8) ;  /* 0x0000000000309947 */ /* 0x000fec0003800000 */
[----:B------:R-:W-:Y:S01]  /*0f80*/  FSETP.GEU.AND P2, PT, |R27|, 4.2275390625, PT ;  /* 0x408748001b00780b */ /* 0x000fe20003f4e200 */
[C---:B------:R-:W-:Y:S02]  /*0f90*/  DSETP.GEU.AND P1, PT, R26.reuse, RZ, PT ;  /* 0x000000ff1a00722a */ /* 0x040fe40003f2e000 */
[----:B------:R-:W-:-:S10]  /*0fa0*/  DADD R26, R26, +INF ;  /* 0x7ff000001a1a7429 */ /* 0x000fd40000000000 */
[----:B------:R-:W-:Y:S02]  /*0fb0*/  @!P2 LEA.HI R2, R24, R24, RZ, 0x1 ;  /* 0x000000181802a211 */ /* 0x000fe400078f08ff */
[----:B------:R-:W-:Y:S02]  /*0fc0*/  FSEL R28, R26, RZ, P1 ;  /* 0x000000ff1a1c7208 */ /* 0x000fe40000800000 */
[----:B------:R-:W-:Y:S02]  /*0fd0*/  @!P2 SHF.R.S32.HI R2, RZ, 0x1, R2 ;  /* 0x00000001ff02a819 */ /* 0x000fe40000011402 */
[----:B------:R-:W-:Y:S02]  /*0fe0*/  FSEL R29, R27, RZ, P1 ;  /* 0x000000ff1b1d7208 */ /* 0x000fe40000800000 */
[----:B------:R-:W-:Y:S02]  /*0ff0*/  @!P2 IADD3 R24, PT, PT, R24, -R2, RZ ;  /* 0x800000021818a210 */ /* 0x000fe40007ffe0ff */
[----:B------:R-:W-:-:S02]  /*1000*/  @!P2 LEA R19, R2, R19, 0x14 ;  /* 0x000000130213a211 */ /* 0x000fc400078ea0ff */
[----:B------:R-:W-:Y:S02]  /*1010*/  @!P2 LEA R25, R24, 0x3ff00000, 0x14 ;  /* 0x3ff000001819a811 */ /* 0x000fe400078ea0ff */
[----:B------:R-:W-:-:S06]  /*1020*/  @!P2 MOV R24, RZ ;  /* 0x000000ff0018a202 */ /* 0x000fcc0000000f00 */
[----:B------:R-:W-:-:S11]  /*1030*/  @!P2 DMUL R28, R18, R24 ;  /* 0x00000018121ca228 */ /* 0x000fd60000000000 */
.L_x_8:
[----:B------:R-:W-:Y:S05]  /*1040*/  BSYNC.RECONVERGENT B2 ;  /* 0x0000000000027941 */ /* 0x000fea0003800200 */
.L_x_7:
[----:B------:R-:W0:Y:S02]  /*1050*/  F2F.F64.F32 R18, R22 ;  /* 0x0000001600127310 */ /* 0x000e240000201800 */
[----:B0-----:R-:W-:-:S06]  /*1060*/  DADD R18, R18, R28 ;  /* 0x0000000012127229 */ /* 0x001fcc000000001c */
[----:B------:R0:W1:Y:S05]  /*1070*/  F2F.F32.F64 R22, R18 ;  /* 0x0000001200167310 */ /* 0x00006a0000301000 */
.L_x_6:
[----:B------:R-:W-:Y:S05]  /*1080*/  BSYNC.RECONVERGENT B1 ;  /* 0x0000000000017941 */ /* 0x000fea0003800200 */
.L_x_5:
[----:B------:R-:W-:Y:S01]  /*1090*/  FSETP.GEU.AND P1, PT, R4, R13, PT ;  /* 0x0000000d0400720b */ /* 0x000fe20003f2e000 */
[----:B------:R-:W-:-:S12]  /*10a0*/  BSSY.RECONVERGENT B1, `(.L_x_9) ;  /* 0x00000ad000017945 */ /* 0x000fd80003800200 */
[----:B------:R-:W-:Y:S05]  /*10b0*/  @P1 BRA `(.L_x_10) ;  /* 0x0000000800ac1947 */ /* 0x000fea0003800000 */
[----:B0-----:R-:W2:Y:S01]  /*10c0*/  LDG.E R18, desc[UR4][R14.64] ;  /* 0x000000040e127981 */ /* 0x001ea2000c1e1900 */
[----:B------:R-:W-:Y:S01]  /*10d0*/  MOV R2, 0x3e055027 ;  /* 0x3e05502700027802 */ /* 0x000fe20000000f00 */
[----:B------:R-:W-:-:S05]  /*10e0*/  FADD R4, R13, -R4 ;  /* 0x800000040d047221 */ /* 0x000fca0000000000 */
[----:B------:R-:W-:-:S13]  /*10f0*/  FSETP.GEU.AND P1, PT, R4, 1.175494350822287508e-38, PT ;  /* 0x008000000400780b */ /* 0x000fda0003f2e000 */
[----:B------:R-:W-:Y:S01]  /*1100*/  @!P1 FMUL R4, R4, 8388608 ;  /* 0x4b00000004049820 */ /* 0x000fe20000400000 */
[----:B--2---:R-:W-:-:S04]  /*1110*/  FSETP.GEU.AND P2, PT, R18, 1.175494350822287508e-38, PT ;  /* 0x008000001200780b */ /* 0x004fc80003f4e000 */
[----:B------:R-:W-:-:S09]  /*1120*/  FSEL R26, RZ, -23, P2 ;  /* 0xc1b80000ff1a7808 */ /* 0x000fd20001000000 */
[----:B------:R-:W-:-:S05]  /*1130*/  @!P2 FMUL R18, R18, 8388608 ;  /* 0x4b0000001212a820 */ /* 0x000fca0000400000 */
[----:B------:R-:W-:-:S04]  /*1140*/  IADD3 R19, PT, PT, R18, -0x3f2aaaab, RZ ;  /* 0xc0d5555512137810 */ /* 0x000fc80007ffe0ff */
[----:B------:R-:W-:-:S04]  /*1150*/  LOP3.LUT R19, R19, 0xff800000, RZ, 0xc0, !PT ;  /* 0xff80000013137812 */ /* 0x000fc800078ec0ff */
[-C--:B------:R-:W-:Y:S02]  /*1160*/  IADD3 R25, PT, PT, R18, -R19.reuse, RZ ;  /* 0x8000001312197210 */ /* 0x080fe40007ffe0ff */
[----:B------:R-:W-:-:S03]  /*1170*/  I2FP.F32.S32 R27, R19 ;  /* 0x00000013001b7245 */ /* 0x000fc60000201400 */
        /* <DEDUP_REMOVED lines=10> */
[----:B------:R-:W-:Y:S01]  /*1220*/  FFMA R24, R25, R24, R25 ;  /* 0x0000001819187223 */ /* 0x000fe20000000019 */
[----:B------:R-:W-:-:S04]  /*1230*/  IADD3 R25, PT, PT, R4, -0x3f2aaaab, RZ ;  /* 0xc0d5555504197810 */ /* 0x000fc80007ffe0ff */
[----:B------:R-:W-:Y:S01]  /*1240*/  LOP3.LUT R19, R25, 0xff800000, RZ, 0xc0, !PT ;  /* 0xff80000019137812 */ /* 0x000fe200078ec0ff */
[----:B------:R-:W-:Y:S01]  /*1250*/  FFMA R25, R27, 1.1920928955078125e-07, R26 ;  /* 0x340000001b197823 */ /* 0x000fe2000000001a */
[----:B------:R-:W-:Y:S02]  /*1260*/  FSEL R26, RZ, -23, P1 ;  /* 0xc1b80000ff1a7808 */ /* 0x000fe40000800000 */
[-C--:B------:R-:W-:Y:S02]  /*1270*/  IADD3 R27, PT, PT, R4, -R19.reuse, RZ ;  /* 0x80000013041b7210 */ /* 0x080fe40007ffe0ff */
[----:B------:R-:W-:-:S05]  /*1280*/  I2FP.F32.S32 R19, R19 ;  /* 0x0000001300137245 */ /* 0x000fca0000201400 */
[----:B------:R-:W-:Y:S01]  /*1290*/  FFMA R26, R19, 1.1920928955078125e-07, R26 ;  /* 0x34000000131a7823 */ /* 0x000fe2000000001a */
        /* <DEDUP_REMOVED lines=10> */
[----:B------:R-:W-:Y:S02]  /*1340*/  FFMA R27, R19, R28, R19 ;  /* 0x0000001c131b7223 */ /* 0x000fe40000000013 */
[----:B------:R-:W2:Y:S01]  /*1350*/  LDG.E R19, desc[UR4][R16.64] ;  /* 0x0000000410137981 */ /* 0x000ea2000c1e1900 */
[----:B------:R-:W-:Y:S01]  /*1360*/  ISETP.GT.U32.AND P1, PT, R18, 0x7f7fffff, PT ;  /* 0x7f7fffff1200780c */ /* 0x000fe20003f24070 */
[----:B------:R-:W-:Y:S01]  /*1370*/  FFMA R24, R25, 0.69314718246459960938, R24 ;  /* 0x3f31721819187823 */ /* 0x000fe20000000018 */
[----:B------:R-:W-:Y:S01]  /*1380*/  ISETP.GT.U32.AND P3, PT, R4, 0x7f7fffff, PT ;  /* 0x7f7fffff0400780c */ /* 0x000fe20003f64070 */
[----:B------:R-:W-:Y:S01]  /*1390*/  UMOV UR8, 0xfefa39ef ;  /* 0xfefa39ef00087882 */ /* 0x000fe20000000000 */
[----:B------:R-:W-:Y:S01]  /*13a0*/  MOV R25, 0x7f800000 ;  /* 0x7f80000000197802 */ /* 0x000fe20000000f00 */
[----:B------:R-:W-:Y:S01]  /*13b0*/  UMOV UR9, 0x3fe62e42 ;  /* 0x3fe62e4200097882 */ /* 0x000fe20000000000 */
[C---:B------:R-:W-:Y:S01]  /*13c0*/  FSETP.NEU.AND P2, PT, R18.reuse, RZ, PT ;  /* 0x000000ff1200720b */ /* 0x040fe20003f4d000 */
[----:B------:R-:W-:Y:S06]  /*13d0*/  BSSY.RECONVERGENT B2, `(.L_x_11) ;  /* 0x0000076000027945 */ /* 0x000fec0003800200 */
[-C--:B------:R-:W-:Y:S01]  /*13e0*/  @P1 FFMA R24, R18, R25.reuse, +INF ;  /* 0x7f80000012181423 */ /* 0x080fe20000000019 */
[----:B------:R-:W-:Y:S01]  /*13f0*/  FFMA R18, R26, 0.69314718246459960938, R27 ;  /* 0x3f3172181a127823 */ /* 0x000fe2000000001b */
[C---:B------:R-:W-:Y:S01]  /*1400*/  FSETP.NEU.AND P1, PT, R4.reuse, RZ, PT ;  /* 0x000000ff0400720b */ /* 0x040fe20003f2d000 */
[----:B------:R-:W-:-:S02]  /*1410*/  @P3 FFMA R18, R4, R25, +INF ;  /* 0x7f80000004123423 */ /* 0x000fc40000000019 */
[----:B------:R-:W-:Y:S02]  /*1420*/  FSEL R29, R24, -INF , P2 ;  /* 0xff800000181d7808 */ /* 0x000fe40001000000 */
[----:B--2---:R-:W-:-:S13]  /*1430*/  FSETP.GEU.AND P4, PT, R19, 1.175494350822287508e-38, PT ;  /* 0x008000001300780b */ /* 0x004fda0003f8e000 */
[----:B------:R-:W-:-:S05]  /*1440*/  @!P4 FMUL R19, R19, 8388608 ;  /* 0x4b0000001313c820 */ /* 0x000fca0000400000 */
[C---:B------:R-:W-:Y:S02]  /*1450*/  IADD3 R4, PT, PT, R19.reuse, -0x3f2aaaab, RZ ;  /* 0xc0d5555513047810 */ /* 0x040fe40007ffe0ff */
[C---:B------:R-:W-:Y:S02]  /*1460*/  ISETP.GT.U32.AND P3, PT, R19.reuse, 0x7f7fffff, PT ;  /* 0x7f7fffff1300780c */ /* 0x040fe40003f64070 */
[----:B------:R-:W-:Y:S02]  /*1470*/  LOP3.LUT R26, R4, 0xff800000, RZ, 0xc0, !PT ;  /* 0xff800000041a7812 */ /* 0x000fe400078ec0ff */
[----:B------:R-:W-:Y:S02]  /*1480*/  FSEL R4, RZ, -23, P4 ;  /* 0xc1b80000ff047808 */ /* 0x000fe40002000000 */
[----:B------:R-:W-:Y:S02]  /*1490*/  I2FP.F32.S32 R27, R26 ;  /* 0x0000001a001b7245 */ /* 0x000fe40000201400 */
[----:B------:R-:W-:-:S03]  /*14a0*/  FSETP.NEU.AND P4, PT, R19, RZ, PT ;  /* 0x000000ff1300720b */ /* 0x000fc60003f8d000 */
[----:B------:R-:W-:Y:S01]  /*14b0*/  FFMA R4, R27, 1.1920928955078125e-07, R4 ;  /* 0x340000001b047823 */ /* 0x000fe20000000004 */
        /* <DEDUP_REMOVED lines=13> */
[----:B------:R-:W-:Y:S01]  /*1590*/  @P3 FFMA R27, R19, R25, +INF ;  /* 0x7f800000131b3423 */ /* 0x000fe20000000019 */
[C---:B------:R-:W-:Y:S01]  /*15a0*/  FMUL R19, R0.reuse, 8388608 ;  /* 0x4b00000000137820 */ /* 0x040fe20000400000 */
[----:B------:R-:W-:-:S03]  /*15b0*/  FSETP.GEU.AND P3, PT, R0, 1.175494350822287508e-38, PT ;  /* 0x008000000000780b */ /* 0x000fc60003f6e000 */
[----:B------:R-:W-:Y:S02]  /*15c0*/  FSEL R27, R27, -INF , P4 ;  /* 0xff8000001b1b7808 */ /* 0x000fe40002000000 */
[----:B------:R-:W-:-:S03]  /*15d0*/  FSEL R4, R19, R0, !P3 ;  /* 0x0000000013047208 */ /* 0x000fc60005800000 */
[----:B------:R-:W-:Y:S01]  /*15e0*/  FADD R24, R6, R27 ;  /* 0x0000001b06187221 */ /* 0x000fe20000000000 */
[----:B------:R-:W-:-:S03]  /*15f0*/  IADD3 R19, PT, PT, R4, -0x3f2aaaab, RZ ;  /* 0xc0d5555504137810 */ /* 0x000fc60007ffe0ff */
[----:B------:R-:W-:Y:S01]  /*1600*/  FADD R24, R24, R29 ;  /* 0x0000001d18187221 */ /* 0x000fe20000000000 */
[----:B------:R-:W-:Y:S02]  /*1610*/  LOP3.LUT R19, R19, 0xff800000, RZ, 0xc0, !PT ;  /* 0xff80000013137812 */ /* 0x000fe400078ec0ff */
[----:B------:R-:W-:Y:S02]  /*1620*/  FSEL R29, R18, -INF , P1 ;  /* 0xff800000121d7808 */ /* 0x000fe40000800000 */
[CC--:B------:R-:W-:Y:S02]  /*1630*/  IADD3 R27, PT, PT, R4.reuse, -R19.reuse, RZ ;  /* 0x80000013041b7210 */ /* 0x0c0fe40007ffe0ff */
[----:B------:R-:W-:Y:S02]  /*1640*/  ISETP.GT.U32.AND P1, PT, R4, 0x7f7fffff, PT ;  /* 0x7f7fffff0400780c */ /* 0x000fe40003f24070 */
[----:B------:R-:W-:Y:S01]  /*1650*/  I2FP.F32.S32 R19, R19 ;  /* 0x0000001300137245 */ /* 0x000fe20000201400 */
[----:B------:R-:W-:-:S04]  /*1660*/  FADD R27, R27, -1 ;  /* 0xbf8000001b1b7421 */ /* 0x000fc80000000000 */
[----:B------:R-:W-:-:S04]  /*1670*/  FFMA R2, R27, -R2, 0.14084610342979431152 ;  /* 0x3e1039f61b027423 */ /* 0x000fc80000000802 */
[----:B------:R-:W-:-:S04]  /*1680*/  FFMA R2, R27, R2, -0.12148627638816833496 ;  /* 0xbdf8cdcc1b027423 */ /* 0x000fc80000000002 */
[----:B------:R-:W-:-:S04]  /*1690*/  FFMA R2, R27, R2, 0.13980610668659210205 ;  /* 0x3e0f29551b027423 */ /* 0x000fc80000000002 */
[----:B------:R-:W-:-:S04]  /*16a0*/  FFMA R2, R27, R2, -0.16684235632419586182 ;  /* 0xbe2ad8b91b027423 */ /* 0x000fc80000000002 */
[----:B------:R-:W-:-:S04]  /*16b0*/  FFMA R2, R27, R2, 0.20012299716472625732 ;  /* 0x3e4ced0b1b027423 */ /* 0x000fc80000000002 */
[----:B------:R-:W-:-:S04]  /*16c0*/  FFMA R2, R27, R2, -0.24999669194221496582 ;  /* 0xbe7fff221b027423 */ /* 0x000fc80000000002 */
[----:B------:R-:W-:Y:S01]  /*16d0*/  FFMA R18, R27, R2, 0.33333182334899902344 ;  /* 0x3eaaaa781b127423 */ /* 0x000fe20000000002 */
[----:B------:R-:W-:-:S03]  /*16e0*/  FADD R2, R24, R29 ;  /* 0x0000001d18027221 */ /* 0x000fc60000000000 */
[----:B------:R-:W-:-:S04]  /*16f0*/  FFMA R18, R27, R18, -0.5 ;  /* 0xbf0000001b127423 */ /* 0x000fc80000000012 */
[----:B------:R-:W-:Y:S01]  /*1700*/  FMUL R24, R27, R18 ;  /* 0x000000121b187220 */ /* 0x000fe20000400000 */
[----:B------:R-:W-:-:S03]  /*1710*/  FSEL R18, RZ, -23, P3 ;  /* 0xc1b80000ff127808 */ /* 0x000fc60001800000 */
[----:B------:R-:W-:Y:S01]  /*1720*/  FFMA R27, R27, R24, R27 ;  /* 0x000000181b1b7223 */ /* 0x000fe2000000001b */
[----:B------:R-:W-:Y:S01]  /*1730*/  MOV R24, 0x652b82fe ;  /* 0x652b82fe00187802 */ /* 0x000fe20000000f00 */
[----:B------:R-:W-:-:S04]  /*1740*/  FFMA R18, R19, 1.1920928955078125e-07, R18 ;  /* 0x3400000013127823 */ /* 0x000fc80000000012 */
[----:B------:R-:W-:Y:S01]  /*1750*/  FFMA R18, R18, 0.69314718246459960938, R27 ;  /* 0x3f31721812127823 */ /* 0x000fe2000000001b */
[C---:B------:R-:W-:Y:S01]  /*1760*/  @P1 FFMA R18, R4.reuse, R25, +INF ;  /* 0x7f80000004121423 */ /* 0x040fe20000000019 */
[----:B------:R-:W-:Y:S01]  /*1770*/  FSETP.NEU.AND P1, PT, R4, RZ, PT ;  /* 0x000000ff0400720b */ /* 0x000fe20003f2d000 */
[----:B------:R-:W-:-:S03]  /*1780*/  HFMA2 R25, -RZ, RZ, 1.9912109375, 0.00128841400146484375 ;  /* 0x3ff71547ff197431 */ /* 0x000fc600000001ff */
[----:B------:R-:W-:Y:S02]  /*1790*/  FSEL R4, R18, -INF , P1 ;  /* 0xff80000012047808 */ /* 0x000fe40000800000 */
[----:B------:R-:W-:Y:S08]  /*17a0*/  F2F.F64.F32 R18, R2 ;  /* 0x0000000200127310 */ /* 0x000ff00000201800 */
[----:B------:R-:W0:Y:S02]  /*17b0*/  F2F.F64.F32 R26, R4 ;  /* 0x00000004001a7310 */ /* 0x000e240000201800 */
[----:B0-----:R-:W-:-:S08]  /*17c0*/  DFMA R26, R26, -3, R18 ;  /* 0xc00800001a1a782b */ /* 0x001fd00000000012 */
        /* <DEDUP_REMOVED lines=51> */
[----:B------:R-:W-:Y:S02]  /*1b00*/  @!P2 MOV R24, R18 ;  /* 0x000000120018a202 */ /* 0x000fe40000000f00 */
[----:B------:R-:W-:-:S06]  /*1b10*/  @!P2 MOV R18, RZ ;  /* 0x000000ff0012a202 */ /* 0x000fcc0000000f00 */
[----:B------:R-:W-:-:S11]  /*1b20*/  @!P2 DMUL R28, R24, R18 ;  /* 0x00000012181ca228 */ /* 0x000fd60000000000 */
.L_x_12:
[----:B------:R-:W-:Y:S05]  /*1b30*/  BSYNC.RECONVERGENT B2 ;  /* 0x0000000000027941 */ /* 0x000fea0003800200 */
.L_x_11:
[----:B-1----:R-:W0:Y:S02]  /*1b40*/  F2F.F64.F32 R18, R22 ;  /* 0x0000001600127310 */ /* 0x002e240000201800 */
[----:B0-----:R-:W-:-:S06]  /*1b50*/  DADD R18, R18, -R28 ;  /* 0x0000000012127229 */ /* 0x001fcc000000081c */
[----:B------:R2:W3:Y:S05]  /*1b60*/  F2F.F32.F64 R22, R18 ;  /* 0x0000001200167310 */ /* 0x0004ea0000301000 */
.L_x_10:
[----:B------:R-:W-:Y:S05]  /*1b70*/  BSYNC.RECONVERGENT B1 ;  /* 0x0000000000017941 */ /* 0x000fea0003800200 */
.L_x_9:
[----:B------:R-:W-:Y:S01]  /*1b80*/  FSETP.GT.AND P1, PT, R5, R12, PT ;  /* 0x0000000c0500720b */ /* 0x000fe20003f24000 */
[----:B------:R-:W-:-:S12]  /*1b90*/  BSSY.RECONVERGENT B1, `(.L_x_13) ;  /* 0x00000ac000017945 */ /* 0x000fd80003800200 */
[----:B------:R-:W-:Y:S05]  /*1ba0*/  @!P1 BRA `(.L_x_14) ;  /* 0x0000000800a89947 */ /* 0x000fea0003800000 */
[----:B0-2---:R-:W2:Y:S01]  /*1bb0*/  LDG.E R19, desc[UR4][R14.64] ;  /* 0x000000040e137981 */ /* 0x005ea2000c1e1900 */
[----:B------:R-:W-:Y:S02]  /*1bc0*/  MOV R2, 0x3e055027 ;  /* 0x3e05502700027802 */ /* 0x000fe40000000f00 */
        /* <DEDUP_REMOVED lines=9> */
[----:B------:R-:W-:Y:S02]  /*1c60*/  FADD R25, R25, -1 ;  /* 0xbf80000019197421 */ /* 0x000fe40000000000 */
[----:B------:R-:W-:Y:S02]  /*1c70*/  FFMA R24, R27, 1.1920928955078125e-07, R24 ;  /* 0x340000001b187823 */ /* 0x000fe40000000018 */
        /* <DEDUP_REMOVED lines=11> */
[----:B------:R-:W-:-:S04]  /*1d30*/  LOP3.LUT R18, R18, 0xff800000, RZ, 0xc0, !PT ;  /* 0xff80000012127812 */ /* 0x000fc800078ec0ff */
[CC--:B------:R-:W-:Y:S02]  /*1d40*/  IADD3 R27, PT, PT, R3.reuse, -R18.reuse, RZ ;  /* 0x80000012031b7210 */ /* 0x0c0fe40007ffe0ff */
[----:B------:R-:W-:Y:S02]  /*1d50*/  ISETP.GT.U32.AND P2, PT, R3, 0x7f7fffff, PT ;  /* 0x7f7fffff0300780c */ /* 0x000fe40003f44070 */
[----:B------:R-:W-:Y:S01]  /*1d60*/  I2FP.F32.S32 R29, R18 ;  /* 0x00000012001d7245 */ /* 0x000fe20000201400 */
[----:B------:R-:W-:Y:S01]  /*1d70*/  FADD R27, R27, -1 ;  /* 0xbf8000001b1b7421 */ /* 0x000fe20000000000 */
[----:B------:R-:W-:-:S03]  /*1d80*/  FSEL R18, RZ, -23, P1 ;  /* 0xc1b80000ff127808 */ /* 0x000fc60000800000 */
[----:B------:R-:W-:Y:S01]  /*1d90*/  FFMA R4, R27, -R2, 0.14084610342979431152 ;  /* 0x3e1039f61b047423 */ /* 0x000fe20000000802 */
[----:B------:R-:W-:Y:S01]  /*1da0*/  FFMA R25, R24, 0.69314718246459960938, R25 ;  /* 0x3f31721818197823 */ /* 0x000fe20000000019 */
[----:B------:R-:W-:Y:S02]  /*1db0*/  FFMA R18, R29, 1.1920928955078125e-07, R18 ;  /* 0x340000001d127823 */ /* 0x000fe40000000012 */
        /* <DEDUP_REMOVED lines=10> */
[----:B------:R-:W-:Y:S01]  /*1e60*/  MOV R24, 0x7f800000 ;  /* 0x7f80000000187802 */ /* 0x000fe20000000f00 */
[----:B------:R-:W-:Y:S01]  /*1e70*/  FFMA R18, R18, 0.69314718246459960938, R27 ;  /* 0x3f31721812127823 */ /* 0x000fe2000000001b */
[----:B------:R-:W-:Y:S01]  /*1e80*/  FSETP.NEU.AND P1, PT, R3, RZ, PT ;  /* 0x000000ff0300720b */ /* 0x000fe20003f2d000 */
[----:B------:R-:W-:Y:S01]  /*1e90*/  UMOV UR8, 0xfefa39ef ;  /* 0xfefa39ef00087882 */ /* 0x000fe20000000000 */
[----:B------:R-:W-:Y:S01]  /*1ea0*/  ISETP.GT.U32.AND P4, PT, R19, 0x7f7fffff, PT ;  /* 0x7f7fffff1300780c */ /* 0x000fe20003f84070 */
[-C--:B------:R-:W-:Y:S01]  /*1eb0*/  @P2 FFMA R18, R3, R24.reuse, +INF ;  /* 0x7f80000003122423 */ /* 0x080fe20000000018 */
[C---:B------:R-:W-:Y:S01]  /*1ec0*/  FSETP.NEU.AND P2, PT, R19.reuse, RZ, PT ;  /* 0x000000ff1300720b */ /* 0x040fe20003f4d000 */
[----:B------:R-:W-:Y:S01]  /*1ed0*/  UMOV UR9, 0x3fe62e42 ;  /* 0x3fe62e4200097882 */ /* 0x000fe20000000000 */
[----:B------:R-:W-:Y:S09]  /*1ee0*/  BSSY.RECONVERGENT B2, `(.L_x_15) ;  /* 0x0000073000027945 */ /* 0x000ff20003800200 */
[----:B------:R-:W-:-:S05]  /*1ef0*/  @P4 FFMA R25, R19, R24, +INF ;  /* 0x7f80000013194423 */ /* 0x000fca0000000018 */
[----:B------:R-:W-:Y:S02]  /*1f00*/  FSEL R25, R25, -INF , P2 ;  /* 0xff80000019197808 */ /* 0x000fe40001000000 */
[----:B--2---:R-:W-:-:S04]  /*1f10*/  FSETP.GEU.AND P3, PT, R4, 1.175494350822287508e-38, PT ;  /* 0x008000000400780b */ /* 0x004fc80003f6e000 */
[----:B------:R-:W-:-:S09]  /*1f20*/  FSEL R19, RZ, -23, P3 ;  /* 0xc1b80000ff137808 */ /* 0x000fd20001800000 */
[----:B------:R-:W-:Y:S01]  /*1f30*/  @!P3 FMUL R4, R4, 8388608 ;  /* 0x4b0000000404b820 */ /* 0x000fe20000400000 */
[----:B------:R-:W-:-:S04]  /*1f40*/  FSETP.GEU.AND P3, PT, R0, 1.175494350822287508e-38, PT ;  /* 0x008000000000780b */ /* 0x000fc80003f6e000 */
[C---:B------:R-:W-:Y:S02]  /*1f50*/  IADD3 R26, PT, PT, R4.reuse, -0x3f2aaaab, RZ ;  /* 0xc0d55555041a7810 */ /* 0x040fe40007ffe0ff */
[----:B------:R-:W-:Y:S02]  /*1f60*/  ISETP.GT.U32.AND P4, PT, R4, 0x7f7fffff, PT ;  /* 0x7f7fffff0400780c */ /* 0x000fe40003f84070 */
[----:B------:R-:W-:Y:S02]  /*1f70*/  LOP3.LUT R3, R26, 0xff800000, RZ, 0xc0, !PT ;  /* 0xff8000001a037812 */ /* 0x000fe400078ec0ff */
[C---:B------:R-:W-:Y:S02]  /*1f80*/  FSETP.NEU.AND P5, PT, R4.reuse, RZ, PT ;  /* 0x000000ff0400720b */ /* 0x040fe40003fad000 */
        /* <DEDUP_REMOVED lines=14> */
[----:B------:R-:W-:-:S03]  /*2070*/  FMUL R3, R0, 8388608 ;  /* 0x4b00000000037820 */ /* 0x000fc60000400000 */
[----:B------:R-:W-:Y:S01]  /*2080*/  FFMA R27, R19, 0.69314718246459960938, R26 ;  /* 0x3f317218131b7823 */ /* 0x000fe2000000001a */
[----:B------:R-:W-:Y:S01]  /*2090*/  @P4 FFMA R27, R4, R24, +INF ;  /* 0x7f800000041b4423 */ /* 0x000fe20000000018 */
[----:B------:R-:W-:-:S04]  /*20a0*/  FSEL R3, R3, R0, !P3 ;  /* 0x0000000003037208 */ /* 0x000fc80005800000 */
[----:B------:R-:W-:Y:S02]  /*20b0*/  IADD3 R26, PT, PT, R3, -0x3f2aaaab, RZ ;  /* 0xc0d55555031a7810 */ /* 0x000fe40007ffe0ff */
[----:B------:R-:W-:Y:S02]  /*20c0*/  FSEL R27, R27, -INF , P5 ;  /* 0xff8000001b1b7808 */ /* 0x000fe40002800000 */
[----:B------:R-:W-:Y:S02]  /*20d0*/  LOP3.LUT R26, R26, 0xff800000, RZ, 0xc0, !PT ;  /* 0xff8000001a1a7812 */ /* 0x000fe400078ec0ff */
[C---:B------:R-:W-:Y:S02]  /*20e0*/  ISETP.GT.U32.AND P2, PT, R3.reuse, 0x7f7fffff, PT ;  /* 0x7f7fffff0300780c */ /* 0x040fe40003f44070 */
[----:B------:R-:W-:-:S05]  /*20f0*/  IADD3 R19, PT, PT, R3, -R26, RZ ;  /* 0x8000001a03137210 */ /* 0x000fca0007ffe0ff */
[----:B------:R-:W-:-:S04]  /*2100*/  FADD R19, R19, -1 ;  /* 0xbf80000013137421 */ /* 0x000fc80000000000 */
[----:B------:R-:W-:-:S04]  /*2110*/  FFMA R2, R19, -R2, 0.14084610342979431152 ;  /* 0x3e1039f613027423 */ /* 0x000fc80000000802 */
[----:B------:R-:W-:-:S04]  /*2120*/  FFMA R2, R19, R2, -0.12148627638816833496 ;  /* 0xbdf8cdcc13027423 */ /* 0x000fc80000000002 */
[----:B------:R-:W-:-:S04]  /*2130*/  FFMA R2, R19, R2, 0.13980610668659210205 ;  /* 0x3e0f295513027423 */ /* 0x000fc80000000002 */
[----:B------:R-:W-:-:S04]  /*2140*/  FFMA R2, R19, R2, -0.16684235632419586182 ;  /* 0xbe2ad8b913027423 */ /* 0x000fc80000000002 */
[----:B------:R-:W-:-:S04]  /*2150*/  FFMA R2, R19, R2, 0.20012299716472625732 ;  /* 0x3e4ced0b13027423 */ /* 0x000fc80000000002 */
[----:B------:R-:W-:Y:S01]  /*2160*/  FFMA R4, R19, R2, -0.24999669194221496582 ;  /* 0xbe7fff2213047423 */ /* 0x000fe20000000002 */
[----:B------:R-:W-:-:S03]  /*2170*/  FADD R2, R6, R27 ;  /* 0x0000001b06027221 */ /* 0x000fc60000000000 */
[C---:B------:R-:W-:Y:S01]  /*2180*/  FFMA R4, R19.reuse, R4, 0.33333182334899902344 ;  /* 0x3eaaaa7813047423 */ /* 0x040fe20000000004 */
[----:B------:R-:W-:Y:S01]  /*2190*/  FADD R2, R2, R25 ;  /* 0x0000001902027221 */ /* 0x000fe20000000000 */
[----:B------:R-:W-:Y:S02]  /*21a0*/  I2FP.F32.S32 R25, R26 ;  /* 0x0000001a00197245 */ /* 0x000fe40000201400 */
[----:B------:R-:W-:-:S04]  /*21b0*/  FFMA R4, R19, R4, -0.5 ;  /* 0xbf00000013047423 */ /* 0x000fc80000000004 */
[----:B------:R-:W-:Y:S01]  /*21c0*/  FMUL R26, R19, R4 ;  /* 0x00000004131a7220 */ /* 0x000fe20000400000 */
[----:B------:R-:W-:-:S03]  /*21d0*/  FSEL R4, RZ, -23, P3 ;  /* 0xc1b80000ff047808 */ /* 0x000fc60001800000 */
[----:B------:R-:W-:Y:S02]  /*21e0*/  FFMA R19, R19, R26, R19 ;  /* 0x0000001a13137223 */ /* 0x000fe40000000013 */
[----:B------:R-:W-:-:S04]  /*21f0*/  FFMA R4, R25, 1.1920928955078125e-07, R4 ;  /* 0x3400000019047823 */ /* 0x000fc80000000004 */
[----:B------:R-:W-:Y:S01]  /*2200*/  FFMA R4, R4, 0.69314718246459960938, R19 ;  /* 0x3f31721804047823 */ /* 0x000fe20000000013 */
[C---:B------:R-:W-:Y:S01]  /*2210*/  @P2 FFMA R4, R3.reuse, R24, +INF ;  /* 0x7f80000003042423 */ /* 0x040fe20000000018 */
[----:B------:R-:W-:Y:S01]  /*2220*/  FSETP.NEU.AND P2, PT, R3, RZ, PT ;  /* 0x000000ff0300720b */ /* 0x000fe20003f4d000 */
[----:B------:R-:W-:Y:S01]  /*2230*/  HFMA2 R19, -RZ, RZ, 1.9912109375, 0.00128841400146484375 ;  /* 0x3ff71547ff137431 */ /* 0x000fe200000001ff */
[----:B------:R-:W-:Y:S02]  /*2240*/  FSEL R3, R18, -INF , P1 ;  /* 0xff80000012037808 */ /* 0x000fe40000800000 */
[----:B------:R-:W-:Y:S02]  /*2250*/  FSEL R28, R4, -INF , P2 ;  /* 0xff800000041c7808 */ /* 0x000fe40001000000 */
[----:B------:R-:W-:Y:S01]  /*2260*/  MOV R18, 0x652b82fe ;  /* 0x652b82fe00127802 */ /* 0x000fe20000000f00 */
[----:B------:R-:W-:Y:S01]  /*2270*/  FADD R4, R2, R3 ;  /* 0x0000000302047221 */ /* 0x000fe20000000000 */
        /* <DEDUP_REMOVED lines=57> */
.L_x_16:
[----:B------:R-:W-:Y:S05]  /*2610*/  BSYNC.RECONVERGENT B2 ;  /* 0x0000000000027941 */ /* 0x000fea0003800200 */
.L_x_15:
[----:B------:R-:W0:Y:S02]  /*2620*/  F2F.F64.F32 R2, R20 ;  /* 0x0000001400027310 */ /* 0x000e240000201800 */
[----:B0-----:R-:W-:-:S06]  /*2630*/  DADD R2, R2, R26 ;  /* 0x0000000002027229 */ /* 0x001fcc000000001a */
[----:B------:R4:W0:Y:S05]  /*2640*/  F2F.F32.F64 R20, R2 ;  /* 0x0000000200147310 */ /* 0x00082a0000301000 */
.L_x_14:
[----:B------:R-:W-:Y:S05]  /*2650*/  BSYNC.RECONVERGENT B1 ;  /* 0x0000000000017941 */ /* 0x000fea0003800200 */
.L_x_13:
[----:B------:R-:W-:Y:S01]  /*2660*/  FSETP.GEU.AND P1, PT, R5, R12, PT ;  /* 0x0000000c0500720b */ /* 0x000fe20003f2e000 */
[----:B------:R-:W-:-:S12]  /*2670*/  BSSY.RECONVERGENT B1, `(.L_x_17) ;  /* 0x00000ac000017945 */ /* 0x000fd80003800200 */
[----:B------:R-:W-:Y:S05]  /*2680*/  @P1 BRA `(.L_x_18) ;  /* 0x0000000800a81947 */ /* 0x000fea0003800000 */
[----:B------:R-:W5:Y:S04]  /*2690*/  LDG.E R4, desc[UR4][R14.64] ;  /* 0x000000040e047981 */ /* 0x000f68000c1e1900 */
[----:B----4-:R-:W4:Y:S01]  /*26a0*/  LDG.E R2, desc[UR4][R16.64] ;  /* 0x0000000410027981 */ /* 0x010f22000c1e1900 */
[----:B------:R-:W-:Y:S01]  /*26b0*/  FADD R5, R12, -R5 ;  /* 0x800000050c057221 */ /* 0x000fe20000000000 */
[----:B------:R-:W-:Y:S01]  /*26c0*/  MOV R3, 0x3e055027 ;  /* 0x3e05502700037802 */ /* 0x000fe20000000f00 */
[----:B------:R-:W-:Y:S01]  /*26d0*/  UMOV UR8, 0xfefa39ef ;  /* 0xfefa39ef00087882 */ /* 0x000fe20000000000 */
[C---:B------:R-:W-:Y:S01]  /*26e0*/  FSETP.GEU.AND P4, PT, R0.reuse, 1.175494350822287508e-38, PT ;  /* 0x008000000000780b */ /* 0x040fe20003f8e000 */
[----:B------:R-:W-:Y:S01]  /*26f0*/  UMOV UR9, 0x3fe62e42 ;  /* 0x3fe62e4200097882 */ /* 0x000fe20000000000 */
[----:B------:R-:W-:Y:S01]  /*2700*/  FSETP.GEU.AND P1, PT, R5, 1.175494350822287508e-38, PT ;  /* 0x008000000500780b */ /* 0x000fe20003f2e000 */
[----:B------:R-:W-:Y:S10]  /*2710*/  BSSY.RECONVERGENT B2, `(.L_x_19) ;  /* 0x000009f000027945 */ /* 0x000ff40003800200 */
[----:B------:R-:W-:-:S02]  /*2720*/  @!P4 FMUL R0, R0, 8388608 ;  /* 0x4b0000000000c820 */ /* 0x000fc40000400000 */
[----:B------:R-:W-:-:S03]  /*2730*/  @!P1 FMUL R5, R5, 8388608 ;  /* 0x4b00000005059820 */ /* 0x000fc60000400000 */
[----:B------:R-:W-:Y:S02]  /*2740*/  ISETP.GT.U32.AND P5, PT, R0, 0x7f7fffff, PT ;  /* 0x7f7fffff0000780c */ /* 0x000fe40003fa4070 */
[----:B0-2---:R-:W-:-:S04]  /*2750*/  IADD3 R18, PT, PT, R5, -0x3f2aaaab, RZ ;  /* 0xc0d5555505127810 */ /* 0x005fc80007ffe0ff */
        /* <DEDUP_REMOVED lines=13> */
[----:B-----5:R-:W-:Y:S02]  /*2830*/  FSETP.GEU.AND P3, PT, R4, 1.175494350822287508e-38, PT ;  /* 0x008000000400780b */ /* 0x020fe40003f6e000 */
[----:B----4-:R-:W-:-:S11]  /*2840*/  FSETP.GEU.AND P2, PT, R2, 1.175494350822287508e-38, PT ;  /* 0x008000000200780b */ /* 0x010fd60003f4e000 */
[----:B------:R-:W-:Y:S02]  /*2850*/  @!P3 FMUL R4, R4, 8388608 ;  /* 0x4b0000000404b820 */ /* 0x000fe40000400000 */
[----:B------:R-:W-:-:S03]  /*2860*/  @!P2 FMUL R2, R2, 8388608 ;  /* 0x4b0000000202a820 */ /* 0x000fc60000400000 */
        /* <DEDUP_REMOVED lines=14> */
[----:B------:R-:W-:Y:S02]  /*2950*/  I2FP.F32.S32 R27, R18 ;  /* 0x00000012001b7245 */ /* 0x000fe40000201400 */
[----:B------:R-:W-:Y:S02]  /*2960*/  FSEL R18, RZ, -23, P1 ;  /* 0xc1b80000ff127808 */ /* 0x000fe40000800000 */
[----:B------:R-:W-:Y:S02]  /*2970*/  I2FP.F32.S32 R26, R19 ;  /* 0x00000013001a7245 */ /* 0x000fe40000201400 */
[----:B------:R-:W-:Y:S01]  /*2980*/  FSEL R19, RZ, -23, P3 ;  /* 0xc1b80000ff137808 */ /* 0x000fe20001800000 */
[----:B------:R-:W-:Y:S01]  /*2990*/  FFMA R18, R27, 1.1920928955078125e-07, R18 ;  /* 0x340000001b127823 */ /* 0x000fe20000000012 */
[C---:B------:R-:W-:Y:S02]  /*29a0*/  ISETP.GT.U32.AND P3, PT, R4.reuse, 0x7f7fffff, PT ;  /* 0x7f7fffff0400780c */ /* 0x040fe40003f64070 */
[----:B------:R-:W-:Y:S01]  /*29b0*/  FSETP.NEU.AND P1, PT, R4, RZ, PT ;  /* 0x000000ff0400720b */ /* 0x000fe20003f2d000 */
[----:B------:R-:W-:Y:S01]  /*29c0*/  FFMA R19, R26, 1.1920928955078125e-07, R19 ;  /* 0x340000001a137823 */ /* 0x000fe20000000013 */
[----:B------:R-:W-:Y:S01]  /*29d0*/  FFMA R18, R18, 0.69314718246459960938, R25 ;  /* 0x3f31721812127823 */ /* 0x000fe20000000019 */
[----:B------:R-:W-:-:S02]  /*29e0*/  IADD3 R25, PT, PT, R2, -0x3f2aaaab, RZ ;  /* 0xc0d5555502197810 */ /* 0x000fc40007ffe0ff */
[----:B------:R-:W-:Y:S01]  /*29f0*/  FFMA R24, R19, 0.69314718246459960938, R24 ;  /* 0x3f31721813187823 */ /* 0x000fe20000000018 */
[----:B------:R-:W-:Y:S02]  /*2a00*/  MOV R19, 0x7f800000 ;  /* 0x7f80000000137802 */ /* 0x000fe40000000f00 */
[----:B------:R-:W-:-:S03]  /*2a10*/  LOP3.LUT R25, R25, 0xff800000, RZ, 0xc0, !PT ;  /* 0xff80000019197812 */ /* 0x000fc600078ec0ff */
[----:B------:R-:W-:Y:S01]  /*2a20*/  @P3 FFMA R24, R4, R19, +INF ;  /* 0x7f80000004183423 */ /* 0x000fe20000000013 */
[-C--:B------:R-:W-:Y:S02]  /*2a30*/  IADD3 R4, PT, PT, R2, -R25.reuse, RZ ;  /* 0x8000001902047210 */ /* 0x080fe40007ffe0ff */
[----:B------:R-:W-:Y:S02]  /*2a40*/  I2FP.F32.S32 R26, R25 ;  /* 0x00000019001a7245 */ /* 0x000fe40000201400 */
[----:B------:R-:W-:Y:S01]  /*2a50*/  FSEL R25, RZ, -23, P2 ;  /* 0xc1b80000ff197808 */ /* 0x000fe20001000000 */
[----:B------:R-:W-:Y:S01]  /*2a60*/  FADD R4, R4, -1 ;  /* 0xbf80000004047421 */ /* 0x000fe20000000000 */
[C---:B------:R-:W-:Y:S02]  /*2a70*/  ISETP.GT.U32.AND P3, PT, R2.reuse, 0x7f7fffff, PT ;  /* 0x7f7fffff0200780c */ /* 0x040fe40003f64070 */
[----:B------:R-:W-:Y:S01]  /*2a80*/  FSETP.NEU.AND P2, PT, R2, RZ, PT ;  /* 0x000000ff0200720b */ /* 0x000fe20003f4d000 */
[----:B------:R-:W-:Y:S01]  /*2a90*/  FFMA R27, R4, -R3, 0.14084610342979431152 ;  /* 0x3e1039f6041b7423 */ /* 0x000fe20000000803 */
[----:B------:R-:W-:Y:S01]  /*2aa0*/  FFMA R25, R26, 1.1920928955078125e-07, R25 ;  /* 0x340000001a197823 */ /* 0x000fe20000000019 */
[----:B------:R-:W-:-:S02]  /*2ab0*/  FSEL R24, R24, -INF , P1 ;  /* 0xff80000018187808 */ /* 0x000fc40000800000 */
        /* <DEDUP_REMOVED lines=9> */
[----:B------:R-:W-:-:S03]  /*2b50*/  IADD3 R27, PT, PT, R0, -0x3f2aaaab, RZ ;  /* 0xc0d55555001b7810 */ /* 0x000fc60007ffe0ff */
[----:B------:R-:W-:Y:S01]  /*2b60*/  FFMA R25, R25, 0.69314718246459960938, R4 ;  /* 0x3f31721819197823 */ /* 0x000fe20000000004 */
[----:B------:R-:W-:Y:S01]  /*2b70*/  LOP3.LUT R27, R27, 0xff800000, RZ, 0xc0, !PT ;  /* 0xff8000001b1b7812 */ /* 0x000fe200078ec0ff */
[----:B------:R-:W-:Y:S01]  /*2b80*/  @P3 FFMA R25, R2, R19, +INF ;  /* 0x7f80000002193423 */ /* 0x000fe20000000013 */
[----:B------:R-:W-:Y:S02]  /*2b90*/  ISETP.GT.U32.AND P3, PT, R5, 0x7f7fffff, PT ;  /* 0x7f7fffff0500780c */ /* 0x000fe40003f64070 */
[-C--:B------:R-:W-:Y:S02]  /*2ba0*/  IADD3 R4, PT, PT, R0, -R27.reuse, RZ ;  /* 0x8000001b00047210 */ /* 0x080fe40007ffe0ff */
[----:B------:R-:W-:Y:S02]  /*2bb0*/  I2FP.F32.S32 R27, R27 ;  /* 0x0000001b001b7245 */ /* 0x000fe40000201400 */
[----:B------:R-:W-:Y:S01]  /*2bc0*/  FSEL R2, RZ, -23, P4 ;  /* 0xc1b80000ff027808 */ /* 0x000fe20002000000 */
[----:B------:R-:W-:Y:S01]  /*2bd0*/  FADD R4, R4, -1 ;  /* 0xbf80000004047421 */ /* 0x000fe20000000000 */
[----:B------:R-:W-:-:S02]  /*2be0*/  FSEL R25, R25, -INF , P2 ;  /* 0xff80000019197808 */ /* 0x000fc40001000000 */
[----:B------:R-:W-:Y:S01]  /*2bf0*/  FSETP.NEU.AND P2, PT, R5, RZ, PT ;  /* 0x000000ff0500720b */ /* 0x000fe20003f4d000 */
[----:B------:R-:W-:Y:S01]  /*2c00*/  FFMA R3, R4, -R3, 0.14084610342979431152 ;  /* 0x3e1039f604037423 */ /* 0x000fe20000000803 */
[----:B------:R-:W-:Y:S01]  /*2c10*/  FFMA R2, R27, 1.1920928955078125e-07, R2 ;  /* 0x340000001b027823 */ /* 0x000fe20000000002 */
[----:B------:R-:W-:Y:S01]  /*2c20*/  @P3 FFMA R18, R5, R19, +INF ;  /* 0x7f80000005123423 */ /* 0x000fe20000000013 */
[----:B------:R-:W-:Y:S01]  /*2c30*/  FADD R25, R6, R25 ;  /* 0x0000001906197221 */ /* 0x000fe20000000000 */
[----:B------:R-:W-:Y:S01]  /*2c40*/  FFMA R3, R4, R3, -0.12148627638816833496 ;  /* 0xbdf8cdcc04037423 */ /* 0x000fe20000000003 */
[----:B------:R-:W-:Y:S01]  /*2c50*/  FSETP.NEU.AND P4, PT, R0, RZ, PT ;  /* 0x000000ff0000720b */ /* 0x000fe20003f8d000 */
[----:B------:R-:W-:Y:S02]  /*2c60*/  HFMA2 R5, -RZ, RZ, 1.9912109375, 0.00128841400146484375 ;  /* 0x3ff71547ff057431 */ /* 0x000fe400000001ff */
[----:B------:R-:W-:Y:S01]  /*2c70*/  FADD R25, R25, R24 ;  /* 0x0000001819197221 */ /* 0x000fe20000000000 */
        /* <DEDUP_REMOVED lines=8> */
[----:B------:R-:W-:-:S03]  /*2d00*/  MOV R4, 0x652b82fe ;  /* 0x652b82fe00047802 */ /* 0x000fc60000000f00 */
[----:B------:R-:W-:Y:S01]  /*2d10*/  FFMA R2, R2, 0.69314718246459960938, R3 ;  /* 0x3f31721802027823 */ /* 0x000fe20000000003 */
[----:B------:R-:W-:Y:S01]  /*2d20*/  @P5 FFMA R2, R0, R19, +INF ;  /* 0x7f80000000025423 */ /* 0x000fe20000000013 */
[----:B------:R-:W-:-:S04]  /*2d30*/  FSEL R0, R18, -INF , P2 ;  /* 0xff80000012007808 */ /* 0x000fc80001000000 */
[----:B------:R-:W-:Y:S01]  /*2d40*/  FSEL R26, R2, -INF , P4 ;  /* 0xff800000021a7808 */ /* 0x000fe20002000000 */
[----:B------:R-:W-:-:S03]  /*2d50*/  FADD R0, R25, R0 ;  /* 0x0000000019007221 */ /* 0x000fc60000000000 */
        /* <DEDUP_REMOVED lines=40> */
[----:B------:R-:W-:Y:S01]  /*2fe0*/  DFMA R2, R24, R2, 1 ;  /* 0x3ff000001802742b */ /* 0x000fe20000000002 */
[----:B------:R0:W2:Y:S09]  /*2ff0*/  F2F.F64.F32 R24, R20 ;  /* 0x0000001400187310 */ /* 0x0000b20000201800 */
[----:B------:R-:W-:-:S02]  /*3000*/  LEA R27, R4, R3, 0x14 ;  /* 0x00000003041b7211 */ /* 0x000fc400078ea0ff */
[----:B------:R-:W-:Y:S01]  /*3010*/  MOV R26, R2 ;  /* 0x00000002001a7202 */ /* 0x000fe20000000f00 */
[----:B0-----:R-:W-:Y:S06]  /*3020*/  @!P1 BRA `(.L_x_20) ;  /* 0x0000000000349947 */ /* 0x001fec0003800000 */
        /* <DEDUP_REMOVED lines=13> */
.L_x_20:
[----:B------:R-:W-:Y:S05]  /*3100*/  BSYNC.RECONVERGENT B2 ;  /* 0x0000000000027941 */ /* 0x000fea0003800200 */
.L_x_19:
[----:B--2---:R-:W-:-:S06]  /*3110*/  DADD R24, R24, -R26 ;  /* 0x0000000018187229 */ /* 0x004fcc000000081a */
[----:B------:R0:W2:Y:S05]  /*3120*/  F2F.F32.F64 R20, R24 ;  /* 0x0000001800147310 */ /* 0x0000aa0000301000 */
.L_x_18:
[----:B------:R-:W-:Y:S05]  /*3130*/  BSYNC.RECONVERGENT B1 ;  /* 0x0000000000017941 */ /* 0x000fea0003800200 */
.L_x_17:
[----:B------:R-:W-:Y:S02]  /*3140*/  IADD3 R9, P2, PT, R9, 0x4, RZ ;  /* 0x0000000409097810 */ /* 0x000fe40007f5e0ff */
[----:B------:R-:W-:Y:S02]  /*3150*/  IADD3 R11, P3, PT, R11, 0x4, RZ ;  /* 0x000000040b0b7810 */ /* 0x000fe40007f7e0ff */
[----:B------:R-:W-:Y:S02]  /*3160*/  IADD3 R0, P1, PT, R16, 0x4, RZ ;  /* 0x0000000410007810 */ /* 0x000fe40007f3e0ff */
[----:B------:R-:W-:Y:S02]  /*3170*/  IADD3.X R8, PT, PT, RZ, R8, RZ, P2, !PT ;  /* 0x00000008ff087210 */ /* 0x000fe400017fe4ff */
[----:B0-2---:R-:W-:Y:S02]  /*3180*/  IADD3.X R19, PT, PT, RZ, R17, RZ, P1, !PT ;  /* 0x00000011ff137210 */ /* 0x005fe40000ffe4ff */
[----:B------:R-:W-:Y:S01]  /*3190*/  IADD3.X R10, PT, PT, RZ, R10, RZ, P3, !PT ;  /* 0x0000000aff0a7210 */ /* 0x000fe20001ffe4ff */
[----:B------:R-:W-:Y:S06]  /*31a0*/  @P0 BRA `(.L_x_21) ;  /* 0xffffffd000900947 */ /* 0x000fec000383ffff */
.L_x_1:
[----:B0-----:R-:W-:Y:S05]  /*31b0*/  BSYNC.RECONVERGENT B0 ;  /* 0x0000000000007941 */ /* 0x001fea0003800200 */
.L_x_0:
[----:B------:R-:W0:Y:S01]  /*31c0*/  LDCU UR6, c[0x0][0x380] ;  /* 0x00007000ff0677ac */ /* 0x000e220008000800 */
[----:B------:R-:W-:Y:S01]  /*31d0*/  BSSY.RECONVERGENT B1, `(.L_x_22) ;  /* 0x0000341000017945 */ /* 0x000fe20003800200 */
[----:B0-----:R-:W-:-:S13]  /*31e0*/  ISETP.GE.AND P0, PT, R21, UR6, PT ;  /* 0x0000000615007c0c */ /* 0x001fda000bf06270 */
[----:B------:R-:W-:Y:S05]  /*31f0*/  @P0 BRA `(.L_x_23) ;  /* 0x0000003000f80947 */ /* 0x000fea0003800000 */
[----:B------:R-:W-:Y:S01]  /*3200*/  ISETP.NE.AND P0, PT, R21, R23, PT ;  /* 0x000000171500720c */ /* 0x000fe20003f05270 */
[----:B------:R-:W-:-:S12]  /*3210*/  BSSY.RECONVERGENT B0, `(.L_x_24) ;  /* 0x000033b000007945 */ /* 0x000fd80003800200 */
[----:B------:R-:W-:Y:S05]  /*3220*/  @!P0 BRA `(.L_x_25) ;  /* 0x0000003000e48947 */ /* 0x000fea0003800000 */
[----:B------:R-:W0:Y:S08]  /*3230*/  LDC.64 R14, c[0x0][0x3a0] ;  /* 0x0000e800ff0e7b82 */ /* 0x000e300000000a00 */
[----:B------:R-:W2:Y:S01]  /*3240*/  LDC.64 R10, c[0x0][0x398] ;  /* 0x0000e600ff0a7b82 */ /* 0x000ea20000000a00 */
[----:B0-----:R-:W-:-:S04]  /*3250*/  IMAD.WIDE.U32 R12, R21, 0x4, R14 ;  /* 0x00000004150c7825 */ /* 0x001fc800078e000e */
[----:B------:R-:W-:Y:S01]  /*3260*/  IMAD.WIDE R14, R23, 0x4, R14 ;  /* 0x00000004170e7825 */ /* 0x000fe200078e020e */
[----:B------:R-:W5:Y:S03]  /*3270*/  LDG.E R6, desc[UR4][R12.64] ;  /* 0x000000040c067981 */ /* 0x000f66000c1e1900 */
[--C-:B--2---:R-:W-:Y:S01]  /*3280*/  IMAD.WIDE.U32 R8, R21, 0x4, R10.reuse ;  /* 0x0000000415087825 */ /* 0x104fe200078e000a */
[----:B------:R-:W5:Y:S03]  /*3290*/  LDG.E R5, desc[UR4][R14.64] ;  /* 0x000000040e057981 */ /* 0x000f66000c1e1900 */
[----:B------:R-:W-:Y:S01]  /*32a0*/  IMAD.WIDE R10, R23, 0x4, R10 ;  /* 0x00000004170a7825 */ /* 0x000fe200078e020a */
[----:B------:R-:W2:Y:S04]  /*32b0*/  LDG.E R4, desc[UR4][R8.64] ;  /* 0x0000000408047981 */ /* 0x000ea8000c1e1900 */
[----:B----4-:R-:W2:Y:S01]  /*32c0*/  LDG.E R3, desc[UR4][R10.64] ;  /* 0x000000040a037981 */ /* 0x010ea2000c1e1900 */
[----:B------:R-:W-:Y:S01]  /*32d0*/  BSSY.RECONVERGENT B2, `(.L_x_26) ;  /* 0x0000012000027945 */ /* 0x000fe20003800200 */
[----:B-----5:R-:W-:-:S04]  /*32e0*/  FADD R2, R6, -R5 ;  /* 0x8000000506027221 */ /* 0x020fc80000000000 */
[----:B------:R-:W-:Y:S01]  /*32f0*/  FMUL R0, R2, R2 ;  /* 0x0000000202007220 */ /* 0x000fe20000400000 */
[----:B--2---:R-:W-:-:S04]  /*3300*/  FADD R7, R4, -R3 ;  /* 0x8000000304077221 */ /* 0x004fc80000000000 */
[----:B------:R-:W-:-:S05]  /*3310*/  FFMA R17, R7, R7, R0 ;  /* 0x0000000707117223 */ /* 0x000fca0000000000 */
[----:B------:R-:W-:Y:S01]  /*3320*/  IADD3 R0, PT, PT, R17, -0xd000000, RZ ;  /* 0xf300000011007810 */ /* 0x000fe20007ffe0ff */
[----:B------:R0:W2:Y:S03]  /*3330*/  MUFU.RSQ R16, R17 ;  /* 0x0000001100107308 */ /* 0x0000a60000001400 */
[----:B------:R-:W-:-:S13]  /*3340*/  ISETP.GT.U32.AND P0, PT, R0, 0x727fffff, PT ;  /* 0x727fffff0000780c */ /* 0x000fda0003f04070 */
[----:B0-----:R-:W-:Y:S05]  /*3350*/  @!P0 BRA `(.L_x_27) ;  /* 0x0000000000148947 */ /* 0x001fea0003800000 */
[----:B------:R-:W-:Y:S02]  /*3360*/  MOV R0, R17 ;  /* 0x0000001100007202 */ /* 0x000fe40000000f00 */
[----:B------:R-:W-:-:S07]  /*3370*/  MOV R18, 0x3390 ;  /* 0x0000339000127802 */ /* 0x000fce0000000f00 */
[----:B-123--:R-:W-:Y:S05]  /*3380*/  CALL.REL.NOINC `($__internal_0_$__cuda_sm20_sqrt_rn_f32_slowpath) ;  /* 0x0000006400cc7944 */ /* 0x00efea0003c00000 */
[----:B------:R-:W-:Y:S01]  /*3390*/  MOV R0, R24 ;  /* 0x0000001800007202 */ /* 0x000fe20000000f00 */
[----:B------:R-:W-:Y:S06]  /*33a0*/  BRA `(.L_x_28) ;  /* 0x0000000000107947 */ /* 0x000fec0003800000 */
.L_x_27:
[----:B--2---:R-:W-:Y:S01]  /*33b0*/  FMUL.FTZ R0, R17, R16 ;  /* 0x0000001011007220 */ /* 0x004fe20000410000 */
[----:B------:R-:W-:-:S03]  /*33c0*/  FMUL.FTZ R8, R16, 0.5 ;  /* 0x3f00000010087820 */ /* 0x000fc60000410000 */
[----:B------:R-:W-:-:S04]  /*33d0*/  FFMA R9, -R0, R0, R17 ;  /* 0x0000000000097223 */ /* 0x000fc80000000111 */
[----:B------:R-:W-:-:S07]  /*33e0*/  FFMA R0, R9, R8, R0 ;  /* 0x0000000809007223 */ /* 0x000fce0000000000 */
.L_x_28:
[----:B------:R-:W-:Y:S05]  /*33f0*/  BSYNC.RECONVERGENT B2 ;  /* 0x0000000000027941 */ /* 0x000fea0003800200 */
.L_x_26:
[----:B------:R-:W0:Y:S01]  /*3400*/  LDC.64 R14, c[0x0][0x3a8] ;  /* 0x0000ea00ff0e7b82 */ /* 0x000e220000000a00 */
[----:B------:R-:W-:Y:S01]  /*3410*/  FSETP.GT.AND P0, PT, R4, R3, PT ;  /* 0x000000030400720b */ /* 0x000fe20003f04000 */
[----:B------:R-:W-:Y:S01]  /*3420*/  BSSY.RECONVERGENT B2, `(.L_x_29) ;  /* 0x00000c7000027945 */ /* 0x000fe20003800200 */
[----:B0-----:R-:W-:-:S04]  /*3430*/  IMAD.WIDE.U32 R16, R21, 0x4, R14 ;  /* 0x0000000415107825 */ /* 0x001fc800078e000e */
[----:B------:R-:W-:-:S07]  /*3440*/  IMAD.WIDE R14, R23, 0x4, R14 ;  /* 0x00000004170e7825 */ /* 0x000fce00078e020e */
[----:B------:R-:W-:Y:S05]  /*3450*/  @!P0 BRA `(.L_x_30) ;  /* 0x0000000c000c8947 */ /* 0x000fea0003800000 */
[----:B------:R-:W2:Y:S01]  /*3460*/  LDG.E R18, desc[UR4][R16.64] ;  /* 0x0000000410127981 */ /* 0x000ea2000c1e1900 */
[----:B------:R-:W0:Y:S03]  /*3470*/  LDC R24, c[0x0][0x3b0] ;  /* 0x0000ec00ff187b82 */ /* 0x000e260000000800 */
[----:B------:R-:W4:Y:S01]  /*3480*/  LDG.E R8, desc[UR4][R14.64] ;  /* 0x000000040e087981 */ /* 0x000f22000c1e1900 */
[----:B------:R-:W-:Y:S01]  /*3490*/  HFMA2 R9, -RZ, RZ, 1.5048828125, 33.21875 ;  /* 0x3e055027ff097431 */ /* 0x000fe200000001ff */
[C---:B------:R-:W-:Y:S01]  /*34a0*/  FSETP.GEU.AND P3, PT, R7.reuse, 1.175494350822287508e-38, PT ;  /* 0x008000000700780b */ /* 0x040fe20003f6e000 */
[----:B------:R-:W-:Y:S01]  /*34b0*/  UMOV UR6, 0xfefa39ef ;  /* 0xfefa39ef00067882 */ /* 0x000fe20000000000 */
[----:B------:R-:W-:Y:S01]  /*34c0*/  UMOV UR7, 0x3fe62e42 ;  /* 0x3fe62e4200077882 */ /* 0x000fe20000000000 */
[----:B------:R-:W-:Y:S10]  /*34d0*/  BSSY.RECONVERGENT B3, `(.L_x_31) ;  /* 0x00000b9000037945 */ /* 0x000ff40003800200 */
[----:B------:R-:W-:Y:S01]  /*34e0*/  @!P3 FMUL R7, R7, 8388608 ;  /* 0x4b0000000707b820 */ /* 0x000fe20000400000 */
[----:B0-----:R-:W-:-:S13]  /*34f0*/  FSETP.GEU.AND P1, PT, R24, 1.175494350822287508e-38, PT ;  /* 0x008000001800780b */ /* 0x001fda0003f2e000 */
[----:B------:R-:W-:-:S05]  /*3500*/  @!P1 FMUL R24, R24, 8388608 ;  /* 0x4b00000018189820 */ /* 0x000fca0000400000 */
[----:B------:R-:W-:-:S04]  /*3510*/  IADD3 R11, PT, PT, R24, -0x3f2aaaab, RZ ;  /* 0xc0d55555180b7810 */ /* 0x000fc80007ffe0ff */
[----:B------:R-:W-:-:S04]  /*3520*/  LOP3.LUT R11, R11, 0xff800000, RZ, 0xc0, !PT ;  /* 0xff8000000b0b7812 */ /* 0x000fc800078ec0ff */
[-C--:B------:R-:W-:Y:S02]  /*3530*/  IADD3 R10, PT, PT, R24, -R11.reuse, RZ ;  /* 0x8000000b180a7210 */ /* 0x080fe40007ffe0ff */
[----:B------:R-:W-:Y:S02]  /*3540*/  I2FP.F32.S32 R26, R11 ;  /* 0x0000000b001a7245 */ /* 0x000fe40000201400 */
[----:B------:R-:W-:Y:S01]  /*3550*/  FSEL R11, RZ, -23, P1 ;  /* 0xc1b80000ff0b7808 */ /* 0x000fe20000800000 */
[----:B------:R-:W-:Y:S01]  /*3560*/  FADD R10, R10, -1 ;  /* 0xbf8000000a0a7421 */ /* 0x000fe20000000000 */
[----:B------:R-:W-:-:S03]  /*3570*/  ISETP.GT.U32.AND P1, PT, R24, 0x7f7fffff, PT ;  /* 0x7f7fffff1800780c */ /* 0x000fc60003f24070 */
[----:B------:R-:W-:Y:S01]  /*3580*/  FFMA R13, R10, -R9, 0.14084610342979431152 ;  /* 0x3e1039f60a0d7423 */ /* 0x000fe20000000809 */
[----:B------:R-:W-:Y:S01]  /*3590*/  FFMA R11, R26, 1.1920928955078125e-07, R11 ;  /* 0x340000001a0b7823 */ /* 0x000fe2000000000b */
[----:B------:R-:W-:Y:S02]  /*35a0*/  IADD3 R26, PT, PT, R7, -0x3f2aaaab, RZ ;  /* 0xc0d55555071a7810 */ /* 0x000fe40007ffe0ff */
[----:B------:R-:W-:Y:S02]  /*35b0*/  FFMA R19, R10, R13, -0.12148627638816833496 ;  /* 0xbdf8cdcc0a137423 */ /* 0x000fe4000000000d */
[----:B------:R-:W-:Y:S02]  /*35c0*/  LOP3.LUT R26, R26, 0xff800000, RZ, 0xc0, !PT ;  /* 0xff8000001a1a7812 */ /* 0x000fe400078ec0ff */
        /* <DEDUP_REMOVED lines=9> */
[----:B--2---:R-:W-:Y:S02]  /*3660*/  FSETP.GEU.AND P0, PT, R18, 1.175494350822287508e-38, PT ;  /* 0x008000001200780b */ /* 0x004fe40003f0e000 */
[----:B----4-:R-:W-:Y:S02]  /*3670*/  FSETP.GEU.AND P2, PT, R8, 1.175494350822287508e-38, PT ;  /* 0x008000000800780b */ /* 0x010fe40003f4e000 */
[----:B------:R-:W-:-:S09]  /*3680*/  FSEL R11, RZ, -23, P0 ;  /* 0xc1b80000ff0b7808 */ /* 0x000fd20000000000 */
[----:B------:R-:W-:Y:S01]  /*3690*/  @!P0 FMUL R18, R18, 8388608 ;  /* 0x4b00000012128820 */ /* 0x000fe20000400000 */
[----:B------:R-:W-:Y:S01]  /*36a0*/  FSETP.NEU.AND P0, PT, R24, RZ, PT ;  /* 0x000000ff1800720b */ /* 0x000fe20003f0d000 */
[----:B------:R-:W-:-:S03]  /*36b0*/  @!P2 FMUL R8, R8, 8388608 ;  /* 0x4b0000000808a820 */ /* 0x000fc60000400000 */
[C---:B------:R-:W-:Y:S02]  /*36c0*/  IADD3 R13, PT, PT, R18.reuse, -0x3f2aaaab, RZ ;  /* 0xc0d55555120d7810 */ /* 0x040fe40007ffe0ff */
[----:B------:R-:W-:Y:S02]  /*36d0*/  ISETP.GT.U32.AND P4, PT, R18, 0x7f7fffff, PT ;  /* 0x7f7fffff1200780c */ /* 0x000fe40003f84070 */
[----:B------:R-:W-:-:S04]  /*36e0*/  LOP3.LUT R13, R13, 0xff800000, RZ, 0xc0, !PT ;  /* 0xff8000000d0d7812 */ /* 0x000fc800078ec0ff */
[-C--:B------:R-:W-:Y:S02]  /*36f0*/  IADD3 R12, PT, PT, R18, -R13.reuse, RZ ;  /* 0x8000000d120c7210 */ /* 0x080fe40007ffe0ff */
[----:B------:R-:W-:-:S03]  /*3700*/  I2FP.F32.S32 R28, R13 ;  /* 0x0000000d001c7245 */ /* 0x000fc60000201400 */
[----:B------:R-:W-:Y:S02]  /*3710*/  FADD R12, R12, -1 ;  /* 0xbf8000000c0c7421 */ /* 0x000fe40000000000 */
[----:B------:R-:W-:Y:S01]  /*3720*/  FFMA R11, R28, 1.1920928955078125e-07, R11 ;  /* 0x340000001c0b7823 */ /* 0x000fe2000000000b */
[-C--:B------:R-:W-:Y:S01]  /*3730*/  IADD3 R28, PT, PT, R7, -R26.reuse, RZ ;  /* 0x8000001a071c7210 */ /* 0x080fe20007ffe0ff */
[----:B------:R-:W-:Y:S01]  /*3740*/  FFMA R19, R12, -R9, 0.14084610342979431152 ;  /* 0x3e1039f60c137423 */ /* 0x000fe20000000809 */
[----:B------:R-:W-:-:S03]  /*3750*/  I2FP.F32.S32 R26, R26 ;  /* 0x0000001a001a7245 */ /* 0x000fc60000201400 */
[----:B------:R-:W-:Y:S01]  /*3760*/  FFMA R19, R12, R19, -0.12148627638816833496 ;  /* 0xbdf8cdcc0c137423 */ /* 0x000fe20000000013 */
[----:B------:R-:W-:-:S03]  /*3770*/  FADD R28, R28, -1 ;  /* 0xbf8000001c1c7421 */ /* 0x000fc60000000000 */
[----:B------:R-:W-:Y:S01]  /*3780*/  FFMA R19, R12, R19, 0.13980610668659210205 ;  /* 0x3e0f29550c137423 */ /* 0x000fe20000000013 */
[----:B------:R-:W-:-:S03]  /*3790*/  FFMA R13, R28, -R9, 0.14084610342979431152 ;  /* 0x3e1039f61c0d7423 */ /* 0x000fc60000000809 */
[----:B------:R-:W-:Y:S01]  /*37a0*/  FFMA R19, R12, R19, -0.16684235632419586182 ;  /* 0xbe2ad8b90c137423 */ /* 0x000fe20000000013 */
[----:B------:R-:W-:Y:S01]  /*37b0*/  FFMA R25, R28, R13, -0.12148627638816833496 ;  /* 0xbdf8cdcc1c197423 */ /* 0x000fe2000000000d */
[----:B------:R-:W-:Y:S02]  /*37c0*/  FSEL R13, RZ, -23, P3 ;  /* 0xc1b80000ff0d7808 */ /* 0x000fe40001800000 */
[----:B------:R-:W-:Y:S01]  /*37d0*/  FFMA R19, R12, R19, 0.20012299716472625732 ;  /* 0x3e4ced0b0c137423 */ /* 0x000fe20000000013 */
[----:B------:R-:W-:Y:S01]  /*37e0*/  FFMA R25, R28, R25, 0.13980610668659210205 ;  /* 0x3e0f29551c197423 */ /* 0x000fe20000000019 */
[----:B------:R-:W-:Y:S01]  /*37f0*/  FSETP.GEU.AND P3, PT, R0, 1.175494350822287508e-38, PT ;  /* 0x008000000000780b */ /* 0x000fe20003f6e000 */
[----:B------:R-:W-:Y:S01]  /*3800*/  FFMA R13, R26, 1.1920928955078125e-07, R13 ;  /* 0x340000001a0d7823 */ /* 0x000fe2000000000d */
[----:B------:R-:W-:Y:S01]  /*3810*/  FFMA R19, R12, R19, -0.24999669194221496582 ;  /* 0xbe7fff220c137423 */ /* 0x000fe20000000013 */
[----:B------:R-:W-:-:S03]  /*3820*/  FFMA R27, R28, R25, -0.16684235632419586182 ;  /* 0xbe2ad8b91c1b7423 */ /* 0x000fc60000000019 */
[----:B------:R-:W-:Y:S01]  /*3830*/  FFMA R19, R12, R19, 0.33333182334899902344 ;  /* 0x3eaaaa780c137423 */ /* 0x000fe20000000013 */
[----:B------:R-:W-:-:S03]  /*3840*/  FFMA R27, R28, R27, 0.20012299716472625732 ;  /* 0x3e4ced0b1c1b7423 */ /* 0x000fc6000000001b */
[----:B------:R-:W-:Y:S01]  /*3850*/  FFMA R19, R12, R19, -0.5 ;  /* 0xbf0000000c137423 */ /* 0x000fe20000000013 */
[----:B------:R-:W-:-:S03]  /*3860*/  FFMA R27, R28, R27, -0.24999669194221496582 ;  /* 0xbe7fff221c1b7423 */ /* 0x000fc6000000001b */
[----:B------:R-:W-:Y:S01]  /*3870*/  FMUL R19, R12, R19 ;  /* 0x000000130c137220 */ /* 0x000fe20000400000 */
[----:B------:R-:W-:-:S03]  /*3880*/  FFMA R27, R28, R27, 0.33333182334899902344 ;  /* 0x3eaaaa781c1b7423 */ /* 0x000fc6000000001b */
[----:B------:R-:W-:Y:S01]  /*3890*/  FFMA R12, R12, R19, R12 ;  /* 0x000000130c0c7223 */ /* 0x000fe2000000000c */
[----:B------:R-:W-:Y:S01]  /*38a0*/  IADD3 R19, PT, PT, R8, -0x3f2aaaab, RZ ;  /* 0xc0d5555508137810 */ /* 0x000fe20007ffe0ff */
[C---:B------:R-:W-:Y:S02]  /*38b0*/  FFMA R27, R28.reuse, R27, -0.5 ;  /* 0xbf0000001c1b7423 */ /* 0x040fe4000000001b */
[----:B------:R-:W-:Y:S01]  /*38c0*/  FFMA R12, R11, 0.69314718246459960938, R12 ;  /* 0x3f3172180b0c7823 */ /* 0x000fe2000000000c */
[----:B------:R-:W-:Y:S01]  /*38d0*/  MOV R11, 0x7f800000 ;  /* 0x7f800000000b7802 */ /* 0x000fe20000000f00 */
[----:B------:R-:W-:Y:S01]  /*38e0*/  FMUL R27, R28, R27 ;  /* 0x0000001b1c1b7220 */ /* 0x000fe20000400000 */
[----:B------:R-:W-:-:S03]  /*38f0*/  LOP3.LUT R19, R19, 0xff800000, RZ, 0xc0, !PT ;  /* 0xff80000013137812 */ /* 0x000fc600078ec0ff */
[----:B------:R-:W-:Y:S01]  /*3900*/  @P1 FFMA R10, R24, R11, +INF ;  /* 0x7f800000180a1423 */ /* 0x000fe2000000000b */
[----:B------:R-:W-:Y:S01]  /*3910*/  IADD3 R24, PT, PT, R8, -R19, RZ ;  /* 0x8000001308187210 */ /* 0x000fe20007ffe0ff */
[----:B------:R-:W-:Y:S01]  /*3920*/  FFMA R28, R28, R27, R28 ;  /* 0x0000001b1c1c7223 */ /* 0x000fe2000000001c */
[----:B------:R-:W-:Y:S01]  /*3930*/  FMUL R27, R0, 8388608 ;  /* 0x4b000000001b7820 */ /* 0x000fe20000400000 */
[C---:B------:R-:W-:Y:S01]  /*3940*/  FSETP.NEU.AND P1, PT, R18.reuse, RZ, PT ;  /* 0x000000ff1200720b */ /* 0x040fe20003f2d000 */
[----:B------:R-:W-:Y:S01]  /*3950*/  @P4 FFMA R12, R18, R11, +INF ;  /* 0x7f800000120c4423 */ /* 0x000fe2000000000b */
[----:B------:R-:W-:Y:S01]  /*3960*/  FADD R24, R24, -1 ;  /* 0xbf80000018187421 */ /* 0x000fe20000000000 */
[----:B------:R-:W-:Y:S01]  /*3970*/  I2FP.F32.S32 R26, R19 ;  /* 0x00000013001a7245 */ /* 0x000fe20000201400 */
[----:B------:R-:W-:Y:S01]  /*3980*/  FFMA R13, R13, 0.69314718246459960938, R28 ;  /* 0x3f3172180d0d7823 */ /* 0x000fe2000000001c */
[----:B------:R-:W-:Y:S01]  /*3990*/  FSEL R18, R27, R0, !P3 ;  /* 0x000000001b127208 */ /* 0x000fe20005800000 */
[----:B------:R-:W-:Y:S01]  /*39a0*/  FFMA R25, R24, -R9, 0.14084610342979431152 ;  /* 0x3e1039f618197423 */ /* 0x000fe20000000809 */
[----:B------:R-:W-:-:S02]  /*39b0*/  FSEL R12, R12, -INF , P1 ;  /* 0xff8000000c0c7808 */ /* 0x000fc40000800000 */
[----:B------:R-:W-:Y:S01]  /*39c0*/  IADD3 R27, PT, PT, R18, -0x3f2aaaab, RZ ;  /* 0xc0d55555121b7810 */ /* 0x000fe20007ffe0ff */
[----:B------:R-:W-:Y:S01]  /*39d0*/  FFMA R25, R24, R25, -0.12148627638816833496 ;  /* 0xbdf8cdcc18197423 */ /* 0x000fe20000000019 */
[----:B------:R-:W-:Y:S02]  /*39e0*/  ISETP.GT.U32.AND P5, PT, R18, 0x7f7fffff, PT ;  /* 0x7f7fffff1200780c */ /* 0x000fe40003fa4070 */
[----:B------:R-:W-:Y:S01]  /*39f0*/  LOP3.LUT R19, R27, 0xff800000, RZ, 0xc0, !PT ;  /* 0xff8000001b137812 */ /* 0x000fe200078ec0ff */
[----:B------:R-:W-:Y:S01]  /*3a00*/  FFMA R25, R24, R25, 0.13980610668659210205 ;  /* 0x3e0f295518197423 */ /* 0x000fe20000000019 */
[----:B------:R-:W-:-:S03]  /*3a10*/  FSETP.NEU.AND P4, PT, R18, RZ, PT ;  /* 0x000000ff1200720b */ /* 0x000fc60003f8d000 */
[----:B------:R-:W-:-:S04]  /*3a20*/  FFMA R25, R24, R25, -0.16684235632419586182 ;  /* 0xbe2ad8b918197423 */ /* 0x000fc80000000019 */
[----:B------:R-:W-:-:S04]  /*3a30*/  FFMA R25, R24, R25, 0.20012299716472625732 ;  /* 0x3e4ced0b18197423 */ /* 0x000fc80000000019 */
[----:B------:R-:W-:-:S04]  /*3a40*/  FFMA R25, R24, R25, -0.24999669194221496582 ;  /* 0xbe7fff2218197423 */ /* 0x000fc80000000019 */
[----:B------:R-:W-:-:S04]  /*3a50*/  FFMA R25, R24, R25, 0.33333182334899902344 ;  /* 0x3eaaaa7818197423 */ /* 0x000fc80000000019 */
[----:B------:R-:W-:-:S04]  /*3a60*/  FFMA R25, R24, R25, -0.5 ;  /* 0xbf00000018197423 */ /* 0x000fc80000000019 */
[----:B------:R-:W-:-:S04]  /*3a70*/  FMUL R25, R24, R25 ;  /* 0x0000001918197220 */ /* 0x000fc80000400000 */
[----:B------:R-:W-:Y:S01]  /*3a80*/  FFMA R24, R24, R25, R24 ;  /* 0x0000001918187223 */ /* 0x000fe20000000018 */
[----:B------:R-:W-:Y:S02]  /*3a90*/  FSEL R25, RZ, -23, P2 ;  /* 0xc1b80000ff197808 */ /* 0x000fe40001000000 */
[----:B------:R-:W-:-:S03]  /*3aa0*/  ISETP.GT.U32.AND P2, PT, R8, 0x7f7fffff, PT ;  /* 0x7f7fffff0800780c */ /* 0x000fc60003f44070 */
[----:B------:R-:W-:Y:S01]  /*3ab0*/  FFMA R25, R26, 1.1920928955078125e-07, R25 ;  /* 0x340000001a197823 */ /* 0x000fe20000000019 */
[----:B------:R-:W-:-:S03]  /*3ac0*/  IADD3 R26, PT, PT, R18, -R19, RZ ;  /* 0x80000013121a7210 */ /* 0x000fc60007ffe0ff */
[----:B------:R-:W-:Y:S02]  /*3ad0*/  FFMA R24, R25, 0.69314718246459960938, R24 ;  /* 0x3f31721819187823 */ /* 0x000fe40000000018 */
[----:B------:R-:W-:-:S04]  /*3ae0*/  FADD R26, R26, -1 ;  /* 0xbf8000001a1a7421 */ /* 0x000fc80000000000 */
[----:B------:R-:W-:Y:S01]  /*3af0*/  FFMA R9, R26, -R9, 0.14084610342979431152 ;  /* 0x3e1039f61a097423 */ /* 0x000fe20000000809 */
[----:B------:R-:W-:-:S03]  /*3b00*/  @P2 FFMA R24, R8, R11, +INF ;  /* 0x7f80000008182423 */ /* 0x000fc6000000000b */
        /* <DEDUP_REMOVED lines=11> */
[C---:B------:R-:W-:Y:S02]  /*3bc0*/  ISETP.GT.U32.AND P3, PT, R7.reuse, 0x7f7fffff, PT ;  /* 0x7f7fffff0700780c */ /* 0x040fe40003f64070 */
[----:B------:R-:W-:Y:S01]  /*3bd0*/  FSEL R19, R10, -INF , P0 ;  /* 0xff8000000a137808 */ /* 0x000fe20000000000 */
[----:B------:R-:W-:Y:S01]  /*3be0*/  FFMA R9, R26, 1.1920928955078125e-07, R9 ;  /* 0x340000001a097823 */ /* 0x000fe20000000009 */
[----:B------:R-:W-:Y:S02]  /*3bf0*/  FSETP.NEU.AND P0, PT, R7, RZ, PT ;  /* 0x000000ff0700720b */ /* 0x000fe40003f0d000 */
[----:B------:R-:W-:Y:S01]  /*3c00*/  MOV R10, 0x652b82fe ;  /* 0x652b82fe000a7802 */ /* 0x000fe20000000f00 */
[----:B------:R-:W-:Y:S01]  /*3c10*/  FFMA R9, R9, 0.69314718246459960938, R28 ;  /* 0x3f31721809097823 */ /* 0x000fe2000000001c */
[----:B------:R-:W-:Y:S01]  /*3c20*/  @P5 FFMA R9, R18, R11, +INF ;  /* 0x7f80000012095423 */ /* 0x000fe2000000000b */
[----:B------:R-:W-:-:S04]  /*3c30*/  FSETP.NEU.AND P5, PT, R8, RZ, PT ;  /* 0x000000ff0800720b */ /* 0x000fc80003fad000 */
[----:B------:R-:W-:Y:S01]  /*3c40*/  @P3 FFMA R13, R7, R11, +INF ;  /* 0x7f800000070d3423 */ /* 0x000fe2000000000b */
[----:B------:R-:W-:Y:S01]  /*3c50*/  FSEL R24, R24, -INF , P5 ;  /* 0xff80000018187808 */ /* 0x000fe20002800000 */
[----:B------:R-:W-:Y:S01]  /*3c60*/  FADD R7, R19, R12 ;  /* 0x0000000c13077221 */ /* 0x000fe20000000000 */
[----:B------:R-:W-:Y:S01]  /*3c70*/  FSEL R25, R9, -INF , P4 ;  /* 0xff80000009197808 */ /* 0x000fe20002000000 */
[----:B------:R-:W-:Y:S01]  /*3c80*/  HFMA2 R11, -RZ, RZ, 1.9912109375, 0.00128841400146484375 ;  /* 0x3ff71547ff0b7431 */ /* 0x000fe200000001ff */
[----:B------:R-:W-:Y:S01]  /*3c90*/  FSEL R8, R13, -INF , P0 ;  /* 0xff8000000d087808 */ /* 0x000fe20000000000 */
[----:B------:R-:W-:Y:S01]  /*3ca0*/  FADD R7, R7, R24 ;  /* 0x0000001807077221 */ /* 0x000fe20000000000 */
[----:B------:R-:W-:Y:S03]  /*3cb0*/  F2F.F64.F32 R12, R25 ;  /* 0x00000019000c7310 */ /* 0x000fe60000201800 */
[----:B------:R-:W-:-:S05]  /*3cc0*/  FADD R7, R7, R8 ;  /* 0x0000000807077221 */ /* 0x000fca0000000000 */
        /* <DEDUP_REMOVED lines=40> */
[----:B-1-3--:R0:W1:Y:S09]  /*3f50*/  F2F.F64.F32 R18, R22 ;  /* 0x0000001600127310 */ /* 0x00a0720000201800 */
[----:B------:R-:W-:-:S02]  /*3f60*/  LEA R25, R10, R9, 0x14 ;  /* 0x000000090a197211 */ /* 0x000fc400078ea0ff */
[----:B------:R-:W-:Y:S01]  /*3f70*/  MOV R24, R8 ;  /* 0x0000000800187202 */ /* 0x000fe20000000f00 */
[----:B0-----:R-:W-:Y:S06]  /*3f80*/  @!P0 BRA `(.L_x_32) ;  /* 0x0000000000348947 */ /* 0x001fec0003800000 */
[----:B------:R-:W-:Y:S01]  /*3f90*/  FSETP.GEU.AND P1, PT, |R13|, 4.2275390625, PT ;  /* 0x408748000d00780b */ /* 0x000fe20003f2e200 */
[C---:B------:R-:W-:Y:S02]  /*3fa0*/  DADD R24, R12.reuse, +INF ;  /* 0x7ff000000c187429 */ /* 0x040fe40000000000 */
[----:B------:R-:W-:-:S08]  /*3fb0*/  DSETP.GEU.AND P0, PT, R12, RZ, PT ;  /* 0x000000ff0c00722a */ /* 0x000fd00003f0e000 */
[----:B------:R-:W-:Y:S02]  /*3fc0*/  FSEL R24, R24, RZ, P0 ;  /* 0x000000ff18187208 */ /* 0x000fe40000000000 */
[----:B------:R-:W-:Y:S02]  /*3fd0*/  @!P1 LEA.HI R7, R10, R10, RZ, 0x1 ;  /* 0x0000000a0a079211 */ /* 0x000fe400078f08ff */
[----:B------:R-:W-:Y:S02]  /*3fe0*/  FSEL R25, R25, RZ, P0 ;  /* 0x000000ff19197208 */ /* 0x000fe40000000000 */
[----:B------:R-:W-:-:S04]  /*3ff0*/  @!P1 SHF.R.S32.HI R7, RZ, 0x1, R7 ;  /* 0x00000001ff079819 */ /* 0x000fc80000011407 */
[----:B------:R-:W-:Y:S02]  /*4000*/  @!P1 IADD3 R10, PT, PT, R10, -R7, RZ ;  /* 0x800000070a0a9210 */ /* 0x000fe40007ffe0ff */
[----:B------:R-:W-:Y:S02]  /*4010*/  @!P1 LEA R11, R7, R9, 0x14 ;  /* 0x00000009070b9211 */ /* 0x000fe400078ea0ff */
[----:B------:R-:W-:Y:S02]  /*4020*/  @!P1 LEA R9, R10, 0x3ff00000, 0x14 ;  /* 0x3ff000000a099811 */ /* 0x000fe400078ea0ff */
[----:B------:R-:W-:Y:S02]  /*4030*/  @!P1 MOV R10, R8 ;  /* 0x00000008000a9202 */ /* 0x000fe40000000f00 */
[----:B------:R-:W-:-:S06]  /*4040*/  @!P1 MOV R8, RZ ;  /* 0x000000ff00089202 */ /* 0x000fcc0000000f00 */
[----:B------:R-:W-:-:S11]  /*4050*/  @!P1 DMUL R24, R10, R8 ;  /* 0x000000080a189228 */ /* 0x000fd60000000000 */
.L_x_32:
[----:B------:R-:W-:Y:S05]  /*4060*/  BSYNC.RECONVERGENT B3 ;  /* 0x0000000000037941 */ /* 0x000fea0003800200 */
.L_x_31:
[----:B-1----:R-:W-:-:S06]  /*4070*/  DADD R18, R18, R24 ;  /* 0x0000000012127229 */ /* 0x002fcc0000000018 */
[----:B------:R0:W2:Y:S05]  /*4080*/  F2F.F32.F64 R22, R18 ;  /* 0x0000001200167310 */ /* 0x0000aa0000301000 */
.L_x_30:
[----:B------:R-:W-:Y:S05]  /*4090*/  BSYNC.RECONVERGENT B2 ;  /* 0x0000000000027941 */ /* 0x000fea0003800200 */
.L_x_29:
[----:B------:R-:W-:Y:S01]  /*40a0*/  FSETP.GEU.AND P0, PT, R4, R3, PT ;  /* 0x000000030400720b */ /* 0x000fe20003f0e000 */
[----:B------:R-:W-:-:S12]  /*40b0*/  BSSY.RECONVERGENT B2, `(.L_x_33) ;  /* 0x00000c5000027945 */ /* 0x000fd80003800200 */
[----:B------:R-:W-:Y:S05]  /*40c0*/  @P0 BRA `(.L_x_34) ;  /* 0x0000000c000c0947 */ /* 0x000fea0003800000 */
[----:B------:R-:W4:Y:S04]  /*40d0*/  LDG.E R7, desc[UR4][R16.64] ;  /* 0x0000000410077981 */ /* 0x000f28000c1e1900 */
[----:B------:R-:W5:Y:S01]  /*40e0*/  LDG.E R8, desc[UR4][R14.64] ;  /* 0x000000040e087981 */ /* 0x000f62000c1e1900 */
[----:B------:R-:W-:Y:S01]  /*40f0*/  FADD R9, -R4, R3 ;  /* 0x0000000304097221 */ /* 0x000fe20000000100 */
[----:B------:R-:W-:Y:S01]  /*4100*/  MOV R3, 0x3e055027 ;  /* 0x3e05502700037802 */ /* 0x000fe20000000f00 */
[----:B------:R-:W0:Y:S01]  /*4110*/  LDC R4, c[0x0][0x3b0] ;  /* 0x0000ec00ff047b82 */ /* 0x000e220000000800 */
[----:B------:R-:W-:Y:S01]  /*4120*/  FSETP.GEU.AND P4, PT, R0, 1.175494350822287508e-38, PT ;  /* 0x008000000000780b */ /* 0x000fe20003f8e000 */
[----:B------:R-:W-:Y:S01]  /*4130*/  UMOV UR6, 0xfefa39ef ;  /* 0xfefa39ef00067882 */ /* 0x000fe20000000000 */
[C---:B------:R-:W-:Y:S01]  /*4140*/  FSETP.GEU.AND P0, PT, R9.reuse, 1.175494350822287508e-38, PT ;  /* 0x008000000900780b */ /* 0x040fe20003f0e000 */
[----:B------:R-:W-:Y:S01]  /*4150*/  UMOV UR7, 0x3fe62e42 ;  /* 0x3fe62e4200077882 */ /* 0x000fe20000000000 */
[----:B------:R-:W-:Y:S11]  /*4160*/  BSSY.RECONVERGENT B3, `(.L_x_35) ;  /* 0x00000b7000037945 */ /* 0x000ff60003800200 */
[----:B------:R-:W-:-:S05]  /*4170*/  @!P0 FMUL R9, R9, 8388608 ;  /* 0x4b00000009098820 */ /* 0x000fca0000400000 */
[----:B------:R-:W-:Y:S02]  /*4180*/  IADD3 R10, PT, PT, R9, -0x3f2aaaab, RZ ;  /* 0xc0d55555090a7810 */ /* 0x000fe40007ffe0ff */
[----:B0-----:R-:W-:Y:S02]  /*4190*/  FSETP.GEU.AND P2, PT, R4, 1.175494350822287508e-38, PT ;  /* 0x008000000400780b */ /* 0x001fe40003f4e000 */
[----:B------:R-:W-:-:S04]  /*41a0*/  LOP3.LUT R10, R10, 0xff800000, RZ, 0xc0, !PT ;  /* 0xff8000000a0a7812 */ /* 0x000fc800078ec0ff */
[----:B------:R-:W-:-:S05]  /*41b0*/  IADD3 R18, PT, PT, R9, -R10, RZ ;  /* 0x8000000a09127210 */ /* 0x000fca0007ffe0ff */
[----:B------:R-:W-:Y:S02]  /*41c0*/  FADD R18, R18, -1 ;  /* 0xbf80000012127421 */ /* 0x000fe40000000000 */
[----:B------:R-:W-:Y:S02]  /*41d0*/  @!P2 FMUL R4, R4, 8388608 ;  /* 0x4b0000000404a820 */ /* 0x000fe40000400000 */
[----:B------:R-:W-:-:S03]  /*41e0*/  FFMA R11, R18, -R3, 0.14084610342979431152 ;  /* 0x3e1039f6120b7423 */ /* 0x000fc60000000803 */
[----:B------:R-:W-:Y:S01]  /*41f0*/  IADD3 R12, PT, PT, R4, -0x3f2aaaab, RZ ;  /* 0xc0d55555040c7810 */ /* 0x000fe20007ffe0ff */
[----:B------:R-:W-:-:S03]  /*4200*/  FFMA R13, R18, R11, -0.12148627638816833496 ;  /* 0xbdf8cdcc120d7423 */ /* 0x000fc6000000000b */
[----:B------:R-:W-:Y:S01]  /*4210*/  LOP3.LUT R11, R12, 0xff800000, RZ, 0xc0, !PT ;  /* 0xff8000000c0b7812 */ /* 0x000fe200078ec0ff */
[----:B------:R-:W-:-:S03]  /*4220*/  FFMA R13, R18, R13, 0.13980610668659210205 ;  /* 0x3e0f2955120d7423 */ /* 0x000fc6000000000d */
[----:B------:R-:W-:Y:S01]  /*4230*/  IADD3 R24, PT, PT, R4, -R11, RZ ;  /* 0x8000000b04187210 */ /* 0x000fe20007ffe0ff */
[----:B------:R-:W-:-:S04]  /*4240*/  FFMA R13, R18, R13, -0.16684235632419586182 ;  /* 0xbe2ad8b9120d7423 */ /* 0x000fc8000000000d */
[----:B------:R-:W-:Y:S01]  /*4250*/  FFMA R13, R18, R13, 0.20012299716472625732 ;  /* 0x3e4ced0b120d7423 */ /* 0x000fe2000000000d */
[----:B------:R-:W-:-:S03]  /*4260*/  FADD R24, R24, -1 ;  /* 0xbf80000018187421 */ /* 0x000fc60000000000 */
[----:B------:R-:W-:Y:S01]  /*4270*/  FFMA R13, R18, R13, -0.24999669194221496582 ;  /* 0xbe7fff22120d7423 */ /* 0x000fe2000000000d */
[----:B------:R-:W-:-:S03]  /*4280*/  FFMA R19, R24, -R3, 0.14084610342979431152 ;  /* 0x3e1039f618137423 */ /* 0x000fc60000000803 */
[----:B------:R-:W-:Y:S01]  /*4290*/  FFMA R13, R18, R13, 0.33333182334899902344 ;  /* 0x3eaaaa78120d7423 */ /* 0x000fe2000000000d */
[----:B------:R-:W-:-:S03]  /*42a0*/  FFMA R19, R24, R19, -0.12148627638816833496 ;  /* 0xbdf8cdcc18137423 */ /* 0x000fc60000000013 */
[----:B------:R-:W-:Y:S01]  /*42b0*/  FFMA R13, R18, R13, -0.5 ;  /* 0xbf000000120d7423 */ /* 0x000fe2000000000d */
[----:B------:R-:W-:-:S03]  /*42c0*/  FFMA R19, R24, R19, 0.13980610668659210205 ;  /* 0x3e0f295518137423 */ /* 0x000fc60000000013 */
[----:B------:R-:W-:Y:S01]  /*42d0*/  FMUL R13, R18, R13 ;  /* 0x0000000d120d7220 */ /* 0x000fe20000400000 */
[----:B------:R-:W-:-:S03]  /*42e0*/  FFMA R19, R24, R19, -0.16684235632419586182 ;  /* 0xbe2ad8b918137423 */ /* 0x000fc60000000013 */
[----:B------:R-:W-:Y:S01]  /*42f0*/  FFMA R13, R18, R13, R18 ;  /* 0x0000000d120d7223 */ /* 0x000fe20000000012 */
        /* <DEDUP_REMOVED lines=8> */
[----:B------:R-:W-:-:S03]  /*4380*/  ISETP.GT.U32.AND P2, PT, R4, 0x7f7fffff, PT ;  /* 0x7f7fffff0400780c */ /* 0x000fc60003f44070 */
[----:B------:R-:W-:-:S04]  /*4390*/  FFMA R24, R24, 1.1920928955078125e-07, R11 ;  /* 0x3400000018187823 */ /* 0x000fc8000000000b */
[----:B------:R-:W-:Y:S01]  /*43a0*/  FFMA R11, R24, 0.69314718246459960938, R19 ;  /* 0x3f317218180b7823 */ /* 0x000fe20000000013 */
[----:B----4-:R-:W-:Y:S02]  /*43b0*/  FSETP.GEU.AND P3, PT, R7, 1.175494350822287508e-38, PT ;  /* 0x008000000700780b */ /* 0x010fe40003f6e000 */
[----:B-----5:R-:W-:Y:S02]  /*43c0*/  FSETP.GEU.AND P1, PT, R8, 1.175494350822287508e-38, PT ;  /* 0x008000000800780b */ /* 0x020fe40003f2e000 */
[----:B------:R-:W-:-:S09]  /*43d0*/  FSEL R19, RZ, -23, P3 ;  /* 0xc1b80000ff137808 */ /* 0x000fd20001800000 */
[----:B------:R-:W-:Y:S02]  /*43e0*/  @!P3 FMUL R7, R7, 8388608 ;  /* 0x4b0000000707b820 */ /* 0x000fe40000400000 */
[----:B------:R-:W-:-:S03]  /*43f0*/  @!P1 FMUL R8, R8, 8388608 ;  /* 0x4b00000008089820 */ /* 0x000fc60000400000 */
[----:B------:R-:W-:-:S04]  /*4400*/  IADD3 R12, PT, PT, R7, -0x3f2aaaab, RZ ;  /* 0xc0d55555070c7810 */ /* 0x000fc80007ffe0ff */
[----:B------:R-:W-:Y:S02]  /*4410*/  LOP3.LUT R12, R12, 0xff800000, RZ, 0xc0, !PT ;  /* 0xff8000000c0c7812 */ /* 0x000fe400078ec0ff */
[----:B------:R-:W-:Y:S02]  /*4420*/  ISETP.GT.U32.AND P3, PT, R8, 0x7f7fffff, PT ;  /* 0x7f7fffff0800780c */ /* 0x000fe40003f64070 */
        /* <DEDUP_REMOVED lines=8> */
[C---:B------:R-:W-:Y:S01]  /*44b0*/  FFMA R27, R18.reuse, R25, 0.20012299716472625732 ;  /* 0x3e4ced0b121b7423 */ /* 0x040fe20000000019 */
[----:B------:R-:W-:Y:S02]  /*44c0*/  I2FP.F32.S32 R25, R10 ;  /* 0x0000000a00197245 */ /* 0x000fe40000201400 */
[----:B------:R-:W-:Y:S01]  /*44d0*/  FSEL R10, RZ, -23, P0 ;  /* 0xc1b80000ff0a7808 */ /* 0x000fe20000000000 */
[----:B------:R-:W-:Y:S01]  /*44e0*/  FFMA R27, R18, R27, -0.24999669194221496582 ;  /* 0xbe7fff22121b7423 */ /* 0x000fe2000000001b */
[----:B------:R-:W-:-:S03]  /*44f0*/  FSETP.NEU.AND P0, PT, R4, RZ, PT ;  /* 0x000000ff0400720b */ /* 0x000fc60003f0d000 */
[----:B------:R-:W-:Y:S01]  /*4500*/  FFMA R27, R18, R27, 0.33333182334899902344 ;  /* 0x3eaaaa78121b7423 */ /* 0x000fe2000000001b */
[----:B------:R-:W-:-:S03]  /*4510*/  FFMA R10, R25, 1.1920928955078125e-07, R10 ;  /* 0x34000000190a7823 */ /* 0x000fc6000000000a */
[----:B------:R-:W-:Y:S01]  /*4520*/  FFMA R27, R18, R27, -0.5 ;  /* 0xbf000000121b7423 */ /* 0x000fe2000000001b */
[----:B------:R-:W-:Y:S01]  /*4530*/  FFMA R10, R10, 0.69314718246459960938, R13 ;  /* 0x3f3172180a0a7823 */ /* 0x000fe2000000000d */
[----:B------:R-:W-:Y:S02]  /*4540*/  IADD3 R13, PT, PT, R8, -0x3f2aaaab, RZ ;  /* 0xc0d55555080d7810 */ /* 0x000fe40007ffe0ff */
[C---:B------:R-:W-:Y:S02]  /*4550*/  FMUL R27, R18.reuse, R27 ;  /* 0x0000001b121b7220 */ /* 0x040fe40000400000 */
[----:B------:R-:W-:Y:S02]  /*4560*/  LOP3.LUT R13, R13, 0xff800000, RZ, 0xc0, !PT ;  /* 0xff8000000d0d7812 */ /* 0x000fe400078ec0ff */
[----:B------:R-:W-:Y:S01]  /*4570*/  FFMA R18, R18, R27, R18 ;  /* 0x0000001b12127223 */ /* 0x000fe20000000012 */
[----:B------:R-:W-:Y:S01]  /*4580*/  FMUL R27, R0, 8388608 ;  /* 0x4b000000001b7820 */ /* 0x000fe20000400000 */
[----:B------:R-:W-:-:S02]  /*4590*/  IADD3 R25, PT, PT, R8, -R13, RZ ;  /* 0x8000000d08197210 */ /* 0x000fc40007ffe0ff */
[----:B------:R-:W-:Y:S01]  /*45a0*/  FFMA R18, R19, 0.69314718246459960938, R18 ;  /* 0x3f31721813127823 */ /* 0x000fe20000000012 */
[----:B------:R-:W-:Y:S02]  /*45b0*/  I2FP.F32.S32 R13, R13 ;  /* 0x0000000d000d7245 */ /* 0x000fe40000201400 */
[----:B------:R-:W-:Y:S01]  /*45c0*/  FSEL R12, R27, R0, !P4 ;  /* 0x000000001b0c7208 */ /* 0x000fe20006000000 */
[----:B------:R-:W-:-:S03]  /*45d0*/  FADD R24, R25, -1 ;  /* 0xbf80000019187421 */ /* 0x000fc60000000000 */
[----:B------:R-:W-:Y:S01]  /*45e0*/  IADD3 R26, PT, PT, R12, -0x3f2aaaab, RZ ;  /* 0xc0d555550c1a7810 */ /* 0x000fe20007ffe0ff */
[----:B------:R-:W-:Y:S01]  /*45f0*/  FFMA R25, R24, -R3, 0.14084610342979431152 ;  /* 0x3e1039f618197423 */ /* 0x000fe20000000803 */
[----:B------:R-:W-:Y:S02]  /*4600*/  ISETP.GT.U32.AND P5, PT, R12, 0x7f7fffff, PT ;  /* 0x7f7fffff0c00780c */ /* 0x000fe40003fa4070 */
[----:B------:R-:W-:Y:S01]  /*4610*/  LOP3.LUT R19, R26, 0xff800000, RZ, 0xc0, !PT ;  /* 0xff8000001a137812 */ /* 0x000fe200078ec0ff */
[----:B------:R-:W-:-:S03]  /*4620*/  FFMA R25, R24, R25, -0.12148627638816833496 ;  /* 0xbdf8cdcc18197423 */ /* 0x000fc60000000019 */
[----:B------:R-:W-:Y:S01]  /*4630*/  IADD3 R26, PT, PT, R12, -R19, RZ ;  /* 0x800000130c1a7210 */ /* 0x000fe20007ffe0ff */
[----:B------:R-:W-:Y:S01]  /*4640*/  FFMA R25, R24, R25, 0.13980610668659210205 ;  /* 0x3e0f295518197423 */ /* 0x000fe20000000019 */
[----:B------:R-:W-:-:S03]  /*4650*/  I2FP.F32.S32 R19, R19 ;  /* 0x0000001300137245 */ /* 0x000fc60000201400 */
[----:B------:R-:W-:Y:S01]  /*4660*/  FADD R26, R26, -1 ;  /* 0xbf8000001a1a7421 */ /* 0x000fe20000000000 */
[----:B------:R-:W-:-:S03]  /*4670*/  FFMA R25, R24, R25, -0.16684235632419586182 ;  /* 0xbe2ad8b918197423 */ /* 0x000fc60000000019 */
[----:B------:R-:W-:Y:S01]  /*4680*/  FFMA R3, R26, -R3, 0.14084610342979431152 ;  /* 0x3e1039f61a037423 */ /* 0x000fe20000000803 */
[----:B------:R-:W-:-:S03]  /*4690*/  FFMA R25, R24, R25, 0.20012299716472625732 ;  /* 0x3e4ced0b18197423 */ /* 0x000fc60000000019 */
[----:B------:R-:W-:Y:S01]  /*46a0*/  FFMA R3, R26, R3, -0.12148627638816833496 ;  /* 0xbdf8cdcc1a037423 */ /* 0x000fe20000000003 */
[----:B------:R-:W-:-:S03]  /*46b0*/  FFMA R25, R24, R25, -0.24999669194221496582 ;  /* 0xbe7fff2218197423 */ /* 0x000fc60000000019 */
[----:B------:R-:W-:Y:S01]  /*46c0*/  FFMA R3, R26, R3, 0.13980610668659210205 ;  /* 0x3e0f29551a037423 */ /* 0x000fe20000000003 */
[----:B------:R-:W-:-:S03]  /*46d0*/  FFMA R25, R24, R25, 0.33333182334899902344 ;  /* 0x3eaaaa7818197423 */ /* 0x000fc60000000019 */
[----:B------:R-:W-:Y:S01]  /*46e0*/  FFMA R3, R26, R3, -0.16684235632419586182 ;  /* 0xbe2ad8b91a037423 */ /* 0x000fe20000000003 */
[----:B------:R-:W-:-:S03]  /*46f0*/  FFMA R25, R24, R25, -0.5 ;  /* 0xbf00000018197423 */ /* 0x000fc60000000019 */
[----:B------:R-:W-:Y:S01]  /*4700*/  FFMA R3, R26, R3, 0.20012299716472625732 ;  /* 0x3e4ced0b1a037423 */ /* 0x000fe20000000003 */
[----:B------:R-:W-:-:S03]  /*4710*/  FMUL R25, R24, R25 ;  /* 0x0000001918197220 */ /* 0x000fc60000400000 */
[----:B------:R-:W-:Y:S01]  /*4720*/  FFMA R3, R26, R3, -0.24999669194221496582 ;  /* 0xbe7fff221a037423 */ /* 0x000fe20000000003 */
[----:B------:R-:W-:-:S03]  /*4730*/  FFMA R24, R24, R25, R24 ;  /* 0x0000001918187223 */ /* 0x000fc60000000018 */
[----:B------:R-:W-:Y:S01]  /*4740*/  FFMA R25, R26, R3, 0.33333182334899902344 ;  /* 0x3eaaaa781a197423 */ /* 0x000fe20000000003 */
[----:B------:R-:W-:-:S03]  /*4750*/  MOV R3, 0x7f800000 ;  /* 0x7f80000000037802 */ /* 0x000fc60000000f00 */
[----:B------:R-:W-:Y:S02]  /*4760*/  FFMA R25, R26, R25, -0.5 ;  /* 0xbf0000001a197423 */ /* 0x000fe40000000019 */
[----:B------:R-:W-:Y:S01]  /*4770*/  @P2 FFMA R11, R4, R3, +INF ;  /* 0x7f800000040b2423 */ /* 0x000fe20000000003 */
[----:B------:R-:W-:Y:S01]  /*4780*/  FSEL R4, RZ, -23, P1 ;  /* 0xc1b80000ff047808 */ /* 0x000fe20000800000 */
[C---:B------:R-:W-:Y:S01]  /*4790*/  FMUL R25, R26.reuse, R25 ;  /* 0x000000191a197220 */ /* 0x040fe20000400000 */
[----:B------:R-:W-:Y:S02]  /*47a0*/  ISETP.GT.U32.AND P1, PT, R9, 0x7f7fffff, PT ;  /* 0x7f7fffff0900780c */ /* 0x000fe40003f24070 */
[----:B------:R-:W-:Y:S01]  /*47b0*/  FSEL R11, R11, -INF , P0 ;  /* 0xff8000000b0b7808 */ /* 0x000fe20000000000 */
[----:B------:R-:W-:Y:S01]  /*47c0*/  FFMA R13, R13, 1.1920928955078125e-07, R4 ;  /* 0x340000000d0d7823 */ /* 0x000fe20000000004 */
[----:B------:R-:W-:Y:S01]  /*47d0*/  FSEL R4, RZ, -23, P4 ;  /* 0xc1b80000ff047808 */ /* 0x000fe20002000000 */
[----:B------:R-:W-:Y:S01]  /*47e0*/  FFMA R25, R26, R25, R26 ;  /* 0x000000191a197223 */ /* 0x000fe2000000001a */
[----:B------:R-:W-:Y:S01]  /*47f0*/  ISETP.GT.U32.AND P4, PT, R7, 0x7f7fffff, PT ;  /* 0x7f7fffff0700780c */ /* 0x000fe20003f84070 */
[----:B------:R-:W-:Y:S01]  /*4800*/  FFMA R13, R13, 0.69314718246459960938, R24 ;  /* 0x3f3172180d0d7823 */ /* 0x000fe20000000018 */
[----:B------:R-:W-:Y:S01]  /*4810*/  @P3 FFMA R13, R8, R3, +INF ;  /* 0x7f800000080d3423 */ /* 0x000fe20000000003 */
[----:B------:R-:W-:Y:S01]  /*4820*/  FFMA R4, R19, 1.1920928955078125e-07, R4 ;  /* 0x3400000013047823 */ /* 0x000fe20000000004 */
[----:B------:R-:W-:-:S02]  /*4830*/  FSETP.NEU.AND P0, PT, R9, RZ, PT ;  /* 0x000000ff0900720b */ /* 0x000fc40003f0d000 */
[----:B------:R-:W-:Y:S01]  /*4840*/  FSETP.NEU.AND P2, PT, R12, RZ, PT ;  /* 0x000000ff0c00720b */ /* 0x000fe20003f4d000 */
[----:B------:R-:W-:Y:S01]  /*4850*/  FFMA R4, R4, 0.69314718246459960938, R25 ;  /* 0x3f31721804047823 */ /* 0x000fe20000000019 */
[-C--:B------:R-:W-:Y:S01]  /*4860*/  @P5 FFMA R4, R12, R3.reuse, +INF ;  /* 0x7f8000000c045423 */ /* 0x080fe20000000003 */
[----:B------:R-:W-:Y:S01]  /*4870*/  FSETP.NEU.AND P5, PT, R7, RZ, PT ;  /* 0x000000ff0700720b */ /* 0x000fe20003fad000 */
[----:B------:R-:W-:-:S03]  /*4880*/  @P1 FFMA R10, R9, R3, +INF ;  /* 0x7f800000090a1423 */ /* 0x000fc60000000003 */
[----:B------:R-:W-:Y:S01]  /*4890*/  @P4 FFMA R18, R7, R3, +INF ;  /* 0x7f80000007124423 */ /* 0x000fe20000000003 */
[----:B------:R-:W-:Y:S02]  /*48a0*/  FSETP.NEU.AND P4, PT, R8, RZ, PT ;  /* 0x000000ff0800720b */ /* 0x000fe40003f8d000 */
[----:B------:R-:W-:Y:S02]  /*48b0*/  FSEL R3, R10, -INF , P0 ;  /* 0xff8000000a037808 */ /* 0x000fe40000000000 */
[----:B------:R-:W-:Y:S02]  /*48c0*/  FSEL R18, R18, -INF , P5 ;  /* 0xff80000012127808 */ /* 0x000fe40002800000 */
[----:B------:R-:W-:Y:S02]  /*48d0*/  FSEL R13, R13, -INF , P4 ;  /* 0xff8000000d0d7808 */ /* 0x000fe40002000000 */
[----:B------:R-:W-:Y:S01]  /*48e0*/  FSEL R4, R4, -INF , P2 ;  /* 0xff80000004047808 */ /* 0x000fe20001000000 */
[----:B------:R-:W-:-:S03]  /*48f0*/  FADD R18, R11, R18 ;  /* 0x000000120b127221 */ /* 0x000fc60000000000 */
[----:B------:R-:W-:Y:S01]  /*4900*/  F2F.F64.F32 R10, R4 ;  /* 0x00000004000a7310 */ /* 0x000fe20000201800 */
[----:B------:R-:W-:-:S04]  /*4910*/  FADD R18, R18, R13 ;  /* 0x0000000d12127221 */ /* 0x000fc80000000000 */
[----:B------:R-:W-:-:S04]  /*4920*/  FADD R3, R18, R3 ;  /* 0x0000000312037221 */ /* 0x000fc80000000000 */
[----:B------:R-:W0:Y:S02]  /*4930*/  F2F.F64.F32 R8, R3 ;  /* 0x0000000300087310 */ /* 0x000e240000201800 */
[----:B0-----:R-:W-:Y:S01]  /*4940*/  DFMA R10, R10, -3, R8 ;  /* 0xc00800000a0a782b */ /* 0x001fe20000000008 */
[----:B------:R-:W-:Y:S01]  /*4950*/  HFMA2 R9, -RZ, RZ, 1.9912109375, 0.00128841400146484375 ;  /* 0x3ff71547ff097431 */ /* 0x000fe200000001ff */
[----:B------:R-:W-:-:S06]  /*4960*/  MOV R8, 0x652b82fe ;  /* 0x652b82fe00087802 */ /* 0x000fcc0000000f00 */
        /* <DEDUP_REMOVED lines=37> */
[----:B------:R-:W-:Y:S02]  /*4bc0*/  DFMA R12, R12, R18, 1 ;  /* 0x3ff000000c0c742b */ /* 0x000fe40000000012 */
[----:B-123--:R0:W1:Y:S08]  /*4bd0*/  F2F.F64.F32 R18, R22 ;  /* 0x0000001600127310 */ /* 0x00e0700000201800 */
        /* <DEDUP_REMOVED lines=13> */
[----:B------:R-:W-:-:S06]  /*4cb0*/  @!P1 MOV R8, RZ ;  /* 0x000000ff00089202 */ /* 0x000fcc0000000f00 */
[----:B------:R-:W-:-:S11]  /*4cc0*/  @!P1 DMUL R24, R12, R8 ;  /* 0x000000080c189228 */ /* 0x000fd60000000000 */
.L_x_36:
[----:B------:R-:W-:Y:S05]  /*4cd0*/  BSYNC.RECONVERGENT B3 ;  /* 0x0000000000037941 */ /* 0x000fea0003800200 */
.L_x_35:
[----:B-1----:R-:W-:-:S06]  /*4ce0*/  DADD R18, R18, -R24 ;  /* 0x0000000012127229 */ /* 0x002fcc0000000818 */
[----:B------:R4:W0:Y:S05]  /*4cf0*/  F2F.F32.F64 R22, R18 ;  /* 0x0000001200167310 */ /* 0x00082a0000301000 */
.L_x_34:
[----:B------:R-:W-:Y:S05]  /*4d00*/  BSYNC.RECONVERGENT B2 ;  /* 0x0000000000027941 */ /* 0x000fea0003800200 */
.L_x_33:
[----:B------:R-:W-:Y:S01]  /*4d10*/  FSETP.GT.AND P0, PT, R6, R5, PT ;  /* 0x000000050600720b */ /* 0x000fe20003f04000 */
[----:B------:R-:W-:-:S12]  /*4d20*/  BSSY.RECONVERGENT B2, `(.L_x_37) ;  /* 0x00000c4000027945 */ /* 0x000fd80003800200 */
[----:B------:R-:W-:Y:S05]  /*4d30*/  @!P0 BRA `(.L_x_38) ;  /* 0x0000000c00088947 */ /* 0x000fea0003800000 */
[----:B------:R-:W5:Y:S01]  /*4d40*/  LDG.E R4, desc[UR4][R16.64] ;  /* 0x0000000410047981 */ /* 0x000f62000c1e1900 */
[----:B------:R-:W0:Y:S03]  /*4d50*/  LDC R8, c[0x0][0x3b0] ;  /* 0x0000ec00ff087b82 */ /* 0x000e260000000800 */
[----:B------:R-:W2:Y:S01]  /*4d60*/  LDG.E R7, desc[UR4][R14.64] ;  /* 0x000000040e077981 */ /* 0x000ea2000c1e1900 */
[----:B------:R-:W-:Y:S01]  /*4d70*/  FSETP.GEU.AND P0, PT, R2, 1.175494350822287508e-38, PT ;  /* 0x008000000200780b */ /* 0x000fe20003f0e000 */
[----:B------:R-:W-:Y:S01]  /*4d80*/  UMOV UR6, 0xfefa39ef ;  /* 0xfefa39ef00067882 */ /* 0x000fe20000000000 */
[----:B------:R-:W-:Y:S01]  /*4d90*/  MOV R3, 0x3e055027 ;  /* 0x3e05502700037802 */ /* 0x000fe20000000f00 */
[----:B------:R-:W-:Y:S01]  /*4da0*/  UMOV UR7, 0x3fe62e42 ;  /* 0x3fe62e4200077882 */ /* 0x000fe20000000000 */
[----:B------:R-:W-:Y:S01]  /*4db0*/  FSEL R24, RZ, -23, P0 ;  /* 0xc1b80000ff187808 */ /* 0x000fe20000000000 */
[----:B------:R-:W-:Y:S01]  /*4dc0*/  BSSY.RECONVERGENT B3, `(.L_x_39) ;  /* 0x00000b7000037945 */ /* 0x000fe20003800200 */
[----:B------:R-:W-:-:S07]  /*4dd0*/  FSETP.GEU.AND P3, PT, R0, 1.175494350822287508e-38, PT ;  /* 0x008000000000780b */ /* 0x000fce0003f6e000 */
[----:B------:R-:W-:-:S05]  /*4de0*/  @!P0 FMUL R2, R2, 8388608 ;  /* 0x4b00000002028820 */ /* 0x000fca0000400000 */
[----:B------:R-:W-:Y:S02]  /*4df0*/  IADD3 R11, PT, PT, R2, -0x3f2aaaab, RZ ;  /* 0xc0d55555020b7810 */ /* 0x000fe40007ffe0ff */
[----:B0-----:R-:W-:Y:S02]  /*4e00*/  FSETP.GEU.AND P1, PT, R8, 1.175494350822287508e-38, PT ;  /* 0x008000000800780b */ /* 0x001fe40003f2e000 */
[----:B------:R-:W-:-:S04]  /*4e10*/  LOP3.LUT R11, R11, 0xff800000, RZ, 0xc0, !PT ;  /* 0xff8000000b0b7812 */ /* 0x000fc800078ec0ff */
[-C--:B------:R-:W-:Y:S02]  /*4e20*/  IADD3 R10, PT, PT, R2, -R11.reuse, RZ ;  /* 0x8000000b020a7210 */ /* 0x080fe40007ffe0ff */
[----:B------:R-:W-:-:S03]  /*4e30*/  I2FP.F32.S32 R11, R11 ;  /* 0x0000000b000b7245 */ /* 0x000fc60000201400 */
[----:B------:R-:W-:Y:S02]  /*4e40*/  FADD R10, R10, -1 ;  /* 0xbf8000000a0a7421 */ /* 0x000fe40000000000 */
[----:B------:R-:W-:Y:S01]  /*4e50*/  @!P1 FMUL R8, R8, 8388608 ;  /* 0x4b00000008089820 */ /* 0x000fe20000400000 */
[----:B------:R-:W-:Y:S01]  /*4e60*/  FFMA R11, R11, 1.1920928955078125e-07, R24 ;  /* 0x340000000b0b7823 */ /* 0x000fe20000000018 */
[----:B------:R-:W-:-:S03]  /*4e70*/  FFMA R9, R10, -R3, 0.14084610342979431152 ;  /* 0x3e1039f60a097423 */ /* 0x000fc60000000803 */
[----:B------:R-:W-:Y:S01]  /*4e80*/  IADD3 R13, PT, PT, R8, -0x3f2aaaab, RZ ;  /* 0xc0d55555080d7810 */ /* 0x000fe20007ffe0ff */
[----:B------:R-:W-:Y:S01]  /*4e90*/  FFMA R9, R10, R9, -0.12148627638816833496 ;  /* 0xbdf8cdcc0a097423 */ /* 0x000fe20000000009 */
[----:B------:R-:W-:Y:S02]  /*4ea0*/  ISETP.GT.U32.AND P4, PT, R8, 0x7f7fffff, PT ;  /* 0x7f7fffff0800780c */ /* 0x000fe40003f84070 */
[----:B------:R-:W-:Y:S01]  /*4eb0*/  LOP3.LUT R13, R13, 0xff800000, RZ, 0xc0, !PT ;  /* 0xff8000000d0d7812 */ /* 0x000fe200078ec0ff */
[----:B------:R-:W-:-:S03]  /*4ec0*/  FFMA R9, R10, R9, 0.13980610668659210205 ;  /* 0x3e0f29550a097423 */ /* 0x000fc60000000009 */
[----:B------:R-:W-:Y:S01]  /*4ed0*/  IADD3 R12, PT, PT, R8, -R13, RZ ;  /* 0x8000000d080c7210 */ /* 0x000fe20007ffe0ff */
[----:B------:R-:W-:Y:S01]  /*4ee0*/  FFMA R9, R10, R9, -0.16684235632419586182 ;  /* 0xbe2ad8b90a097423 */ /* 0x000fe20000000009 */
[----:B------:R-:W-:Y:S02]  /*4ef0*/  I2FP.F32.S32 R24, R13 ;  /* 0x0000000d00187245 */ /* 0x000fe40000201400 */
[----:B------:R-:W-:Y:S01]  /*4f00*/  FSEL R13, RZ, -23, P1 ;  /* 0xc1b80000ff0d7808 */ /* 0x000fe20000800000 */
[----:B------:R-:W-:Y:S01]  /*4f10*/  FADD R12, R12, -1 ;  /* 0xbf8000000c0c7421 */ /* 0x000fe20000000000 */
[----:B------:R-:W-:-:S03]  /*4f20*/  FFMA R9, R10, R9, 0.20012299716472625732 ;  /* 0x3e4ced0b0a097423 */ /* 0x000fc60000000009 */
[----:B----4-:R-:W-:Y:S01]  /*4f30*/  FFMA R19, R12, -R3, 0.14084610342979431152 ;  /* 0x3e1039f60c137423 */ /* 0x010fe20000000803 */
[----:B------:R-:W-:-:S03]  /*4f40*/  FFMA R24, R24, 1.1920928955078125e-07, R13 ;  /* 0x3400000018187823 */ /* 0x000fc6000000000d */
        /* <DEDUP_REMOVED lines=11> */
[----:B------:R-:W-:Y:S01]  /*5000*/  FFMA R10, R11, 0.69314718246459960938, R10 ;  /* 0x3f3172180b0a7823 */ /* 0x000fe2000000000a */
[----:B------:R-:W-:Y:S02]  /*5010*/  FMUL R11, R0, 8388608 ;  /* 0x4b000000000b7820 */ /* 0x000fe40000400000 */
[----:B------:R-:W-:-:S03]  /*5020*/  FFMA R25, R12, R25, -0.5 ;  /* 0xbf0000000c197423 */ /* 0x000fc60000000019 */
[----:B------:R-:W-:-:S04]  /*5030*/  FSEL R11, R11, R0, !P3 ;  /* 0x000000000b0b7208 */ /* 0x000fc80005800000 */
[----:B------:R-:W-:Y:S02]  /*5040*/  FSETP.NEU.AND P1, PT, R11, RZ, PT ;  /* 0x000000ff0b00720b */ /* 0x000fe40003f2d000 */
[----:B-----5:R-:W-:Y:S02]  /*5050*/  FSETP.GEU.AND P2, PT, R4, 1.175494350822287508e-38, PT ;  /* 0x008000000400780b */ /* 0x020fe40003f4e000 */
[----:B--2---:R-:W-:-:S11]  /*5060*/  FSETP.GEU.AND P0, PT, R7, 1.175494350822287508e-38, PT ;  /* 0x008000000700780b */ /* 0x004fd60003f0e000 */
[----:B------:R-:W-:Y:S02]  /*5070*/  @!P2 FMUL R4, R4, 8388608 ;  /* 0x4b0000000404a820 */ /* 0x000fe40000400000 */
[----:B------:R-:W-:-:S03]  /*5080*/  @!P0 FMUL R7, R7, 8388608 ;  /* 0x4b00000007078820 */ /* 0x000fc60000400000 */
[C---:B------:R-:W-:Y:S02]  /*5090*/  IADD3 R18, PT, PT, R4.reuse, -0x3f2aaaab, RZ ;  /* 0xc0d5555504127810 */ /* 0x040fe40007ffe0ff */
[----:B------:R-:W-:Y:S02]  /*50a0*/  ISETP.GT.U32.AND P5, PT, R4, 0x7f7fffff, PT ;  /* 0x7f7fffff0400780c */ /* 0x000fe40003fa4070 */
[----:B------:R-:W-:Y:S02]  /*50b0*/  LOP3.LUT R9, R18, 0xff800000, RZ, 0xc0, !PT ;  /* 0xff80000012097812 */ /* 0x000fe400078ec0ff */
[----:B------:R-:W-:Y:S02]  /*50c0*/  IADD3 R26, PT, PT, R7, -0x3f2aaaab, RZ ;  /* 0xc0d55555071a7810 */ /* 0x000fe40007ffe0ff */
[-C--:B------:R-:W-:Y:S02]  /*50d0*/  IADD3 R18, PT, PT, R4, -R9.reuse, RZ ;  /* 0x8000000904127210 */ /* 0x080fe40007ffe0ff */
[----:B------:R-:W-:-:S02]  /*50e0*/  I2FP.F32.S32 R28, R9 ;  /* 0x00000009001c7245 */ /* 0x000fc40000201400 */
[----:B------:R-:W-:Y:S01]  /*50f0*/  FSEL R9, RZ, -23, P2 ;  /* 0xc1b80000ff097808 */ /* 0x000fe20001000000 */
[----:B------:R-:W-:Y:S01]  /*5100*/  FADD R18, R18, -1 ;  /* 0xbf80000012127421 */ /* 0x000fe20000000000 */
[----:B------:R-:W-:Y:S02]  /*5110*/  LOP3.LUT R26, R26, 0xff800000, RZ, 0xc0, !PT ;  /* 0xff8000001a1a7812 */ /* 0x000fe400078ec0ff */
[----:B------:R-:W-:Y:S01]  /*5120*/  ISETP.GT.U32.AND P2, PT, R11, 0x7f7fffff, PT ;  /* 0x7f7fffff0b00780c */ /* 0x000fe20003f44070 */
[----:B------:R-:W-:Y:S01]  /*5130*/  FFMA R19, R18, -R3, 0.14084610342979431152 ;  /* 0x3e1039f612137423 */ /* 0x000fe20000000803 */
[----:B------:R-:W-:Y:S01]  /*5140*/  FFMA R9, R28, 1.1920928955078125e-07, R9 ;  /* 0x340000001c097823 */ /* 0x000fe20000000009 */
[-C--:B------:R-:W-:Y:S02]  /*5150*/  IADD3 R28, PT, PT, R7, -R26.reuse, RZ ;  /* 0x8000001a071c7210 */ /* 0x080fe40007ffe0ff */
[----:B------:R-:W-:Y:S01]  /*5160*/  FFMA R19, R18, R19, -0.12148627638816833496 ;  /* 0xbdf8cdcc12137423 */ /* 0x000fe20000000013 */
[----:B------:R-:W-:-:S02]  /*5170*/  I2FP.F32.S32 R26, R26 ;  /* 0x0000001a001a7245 */ /* 0x000fc40000201400 */
[----:B------:R-:W-:Y:S01]  /*5180*/  FADD R28, R28, -1 ;  /* 0xbf8000001c1c7421 */ /* 0x000fe20000000000 */
[----:B------:R-:W-:Y:S01]  /*5190*/  FFMA R27, R18, R19, 0.13980610668659210205 ;  /* 0x3e0f2955121b7423 */ /* 0x000fe20000000013 */
[----:B------:R-:W-:-:S03]  /*51a0*/  FMUL R19, R12, R25 ;  /* 0x000000190c137220 */ /* 0x000fc60000400000 */
[----:B------:R-:W-:Y:S01]  /*51b0*/  FFMA R27, R18, R27, -0.16684235632419586182 ;  /* 0xbe2ad8b9121b7423 */ /* 0x000fe2000000001b */
[----:B------:R-:W-:Y:S01]  /*51c0*/  FFMA R19, R12, R19, R12 ;  /* 0x000000130c137223 */ /* 0x000fe2000000000c */
[C---:B------:R-:W-:Y:S02]  /*51d0*/  IADD3 R12, PT, PT, R11.reuse, -0x3f2aaaab, RZ ;  /* 0xc0d555550b0c7810 */ /* 0x040fe40007ffe0ff */
[----:B------:R-:W-:Y:S01]  /*51e0*/  FFMA R27, R18, R27, 0.20012299716472625732 ;  /* 0x3e4ced0b121b7423 */ /* 0x000fe2000000001b */
[----:B------:R-:W-:Y:S01]  /*51f0*/  FFMA R13, R24, 0.69314718246459960938, R19 ;  /* 0x3f317218180d7823 */ /* 0x000fe20000000013 */
[----:B------:R-:W-:Y:S02]  /*5200*/  LOP3.LUT R12, R12, 0xff800000, RZ, 0xc0, !PT ;  /* 0xff8000000c0c7812 */ /* 0x000fe400078ec0ff */
[----:B------:R-:W-:Y:S02]  /*5210*/  FFMA R27, R18, R27, -0.24999669194221496582 ;  /* 0xbe7fff22121b7423 */ /* 0x000fe4000000001b */
[----:B------:R-:W-:-:S02]  /*5220*/  IADD3 R25, PT, PT, R11, -R12, RZ ;  /* 0x8000000c0b197210 */ /* 0x000fc40007ffe0ff */
[----:B------:R-:W-:-:S03]  /*5230*/  FFMA R27, R18, R27, 0.33333182334899902344 ;  /* 0x3eaaaa78121b7423 */ /* 0x000fc6000000001b */
[----:B------:R-:W-:Y:S01]  /*5240*/  FADD R24, R25, -1 ;  /* 0xbf80000019187421 */ /* 0x000fe20000000000 */
[----:B------:R-:W-:Y:S01]  /*5250*/  FFMA R27, R18, R27, -0.5 ;  /* 0xbf000000121b7423 */ /* 0x000fe2000000001b */
[----:B------:R-:W-:Y:S02]  /*5260*/  I2FP.F32.S32 R25, R12 ;  /* 0x0000000c00197245 */ /* 0x000fe40000201400 */
[-C--:B------:R-:W-:Y:S01]  /*5270*/  FFMA R19, R24, -R3.reuse, 0.14084610342979431152 ;  /* 0x3e1039f618137423 */ /* 0x080fe20000000803 */
[----:B------:R-:W-:Y:S01]  /*5280*/  FFMA R3, R28, -R3, 0.14084610342979431152 ;  /* 0x3e1039f61c037423 */ /* 0x000fe20000000803 */
[----:B------:R-:W-:Y:S01]  /*5290*/  FSEL R12, RZ, -23, P3 ;  /* 0xc1b80000ff0c7808 */ /* 0x000fe20001800000 */
[----:B------:R-:W-:Y:S01]  /*52a0*/  FMUL R27, R18, R27 ;  /* 0x0000001b121b7220 */ /* 0x000fe20000400000 */
[----:B------:R-:W-:Y:S01]  /*52b0*/  FFMA R19, R24, R19, -0.12148627638816833496 ;  /* 0xbdf8cdcc18137423 */ /* 0x000fe20000000013 */
[----:B------:R-:W-:Y:S01]  /*52c0*/  FFMA R3, R28, R3, -0.12148627638816833496 ;  /* 0xbdf8cdcc1c037423 */ /* 0x000fe20000000003 */
[----:B------:R-:W-:Y:S01]  /*52d0*/  ISETP.GT.U32.AND P3, PT, R7, 0x7f7fffff, PT ;  /* 0x7f7fffff0700780c */ /* 0x000fe20003f64070 */
[----:B------:R-:W-:Y:S01]  /*52e0*/  FFMA R18, R18, R27, R18 ;  /* 0x0000001b12127223 */ /* 0x000fe20000000012 */
[----:B------:R-:W-:Y:S01]  /*52f0*/  FFMA R19, R24, R19, 0.13980610668659210205 ;  /* 0x3e0f295518137423 */ /* 0x000fe20000000013 */
[----:B------:R-:W-:Y:S01]  /*5300*/  FFMA R3, R28, R3, 0.13980610668659210205 ;  /* 0x3e0f29551c037423 */ /* 0x000fe20000000003 */
[----:B------:R-:W-:Y:S01]  /*5310*/  FFMA R25, R25, 1.1920928955078125e-07, R12 ;  /* 0x3400000019197823 */ /* 0x000fe2000000000c */
[----:B------:R-:W-:Y:S01]  /*5320*/  FFMA R9, R9, 0.69314718246459960938, R18 ;  /* 0x3f31721809097823 */ /* 0x000fe20000000012 */
[----:B------:R-:W-:Y:S01]  /*5330*/  FFMA R19, R24, R19, -0.16684235632419586182 ;  /* 0xbe2ad8b918137423 */ /* 0x000fe20000000013 */
[----:B------:R-:W-:-:S03]  /*5340*/  FFMA R3, R28, R3, -0.16684235632419586182 ;  /* 0xbe2ad8b91c037423 */ /* 0x000fc60000000003 */
[----:B------:R-:W-:Y:S01]  /*5350*/  FFMA R19, R24, R19, 0.20012299716472625732 ;  /* 0x3e4ced0b18137423 */ /* 0x000fe20000000013 */
[----:B------:R-:W-:-:S03]  /*5360*/  FFMA R3, R28, R3, 0.20012299716472625732 ;  /* 0x3e4ced0b1c037423 */ /* 0x000fc60000000003 */
[----:B------:R-:W-:-:S04]  /*5370*/  FFMA R19, R24, R19, -0.24999669194221496582 ;  /* 0xbe7fff2218137423 */ /* 0x000fc80000000013 */
[----:B------:R-:W-:-:S04]  /*5380*/  FFMA R19, R24, R19, 0.33333182334899902344 ;  /* 0x3eaaaa7818137423 */ /* 0x000fc80000000013 */
[----:B------:R-:W-:-:S04]  /*5390*/  FFMA R19, R24, R19, -0.5 ;  /* 0xbf00000018137423 */ /* 0x000fc80000000013 */
[----:B------:R-:W-:-:S04]  /*53a0*/  FMUL R19, R24, R19 ;  /* 0x0000001318137220 */ /* 0x000fc80000400000 */
[----:B------:R-:W-:Y:S01]  /*53b0*/  FFMA R24, R24, R19, R24 ;  /* 0x0000001318187223 */ /* 0x000fe20000000018 */
[----:B------:R-:W-:Y:S01]  /*53c0*/  FFMA R19, R28, R3, -0.24999669194221496582 ;  /* 0xbe7fff221c137423 */ /* 0x000fe20000000003 */
[----:B------:R-:W-:Y:S02]  /*53d0*/  FSEL R3, RZ, -23, P0 ;  /* 0xc1b80000ff037808 */ /* 0x000fe40000000000 */
[----:B------:R-:W-:Y:S01]  /*53e0*/  ISETP.GT.U32.AND P0, PT, R2, 0x7f7fffff, PT ;  /* 0x7f7fffff0200780c */ /* 0x000fe20003f04070 */
[----:B------:R-:W-:Y:S01]  /*53f0*/  FFMA R19, R28, R19, 0.33333182334899902344 ;  /* 0x3eaaaa781c137423 */ /* 0x000fe20000000013 */
[----:B------:R-:W-:Y:S01]  /*5400*/  FFMA R24, R25, 0.69314718246459960938, R24 ;  /* 0x3f31721819187823 */ /* 0x000fe20000000018 */
[----:B------:R-:W-:Y:S02]  /*5410*/  FFMA R3, R26, 1.1920928955078125e-07, R3 ;  /* 0x340000001a037823 */ /* 0x000fe40000000003 */
[----:B------:R-:W-:-:S04]  /*5420*/  FFMA R19, R28, R19, -0.5 ;  /* 0xbf0000001c137423 */ /* 0x000fc80000000013 */
[----:B------:R-:W-:-:S04]  /*5430*/  FMUL R19, R28, R19 ;  /* 0x000000131c137220 */ /* 0x000fc80000400000 */
[----:B------:R-:W-:Y:S01]  /*5440*/  FFMA R28, R28, R19, R28 ;  /* 0x000000131c1c7223 */ /* 0x000fe2000000001c */
[----:B------:R-:W-:-:S03]  /*5450*/  MOV R19, 0x7f800000 ;  /* 0x7f80000000137802 */ /* 0x000fc60000000f00 */
[----:B------:R-:W-:Y:S02]  /*5460*/  FFMA R3, R3, 0.69314718246459960938, R28 ;  /* 0x3f31721803037823 */ /* 0x000fe4000000001c */
[-C--:B------:R-:W-:Y:S01]  /*5470*/  @P2 FFMA R24, R11, R19.reuse, +INF ;  /* 0x7f8000000b182423 */ /* 0x080fe20000000013 */
[-C--:B------:R-:W-:Y:S01]  /*5480*/  @P4 FFMA R13, R8, R19.reuse, +INF ;  /* 0x7f800000080d4423 */ /* 0x080fe20000000013 */
[-C--:B------:R-:W-:Y:S01]  /*5490*/  @P5 FFMA R9, R4, R19.reuse, +INF ;  /* 0x7f80000004095423 */ /* 0x080fe20000000013 */
[----:B------:R-:W-:Y:S01]  /*54a0*/  FSETP.NEU.AND P2, PT, R8, RZ, PT ;  /* 0x000000ff0800720b */ /* 0x000fe20003f4d000 */
[CC--:B------:R-:W-:Y:S01]  /*54b0*/  @P3 FFMA R3, R7.reuse, R19.reuse, +INF ;  /* 0x7f80000007033423 */ /* 0x0c0fe20000000013 */
[----:B------:R-:W-:Y:S01]  /*54c0*/  FSETP.NEU.AND P5, PT, R4, RZ, PT ;  /* 0x000000ff0400720b */ /* 0x000fe20003fad000 */
[----:B------:R-:W-:Y:S01]  /*54d0*/  @P0 FFMA R10, R2, R19, +INF ;  /* 0x7f800000020a0423 */ /* 0x000fe20000000013 */
[----:B------:R-:W-:Y:S02]  /*54e0*/  FSETP.NEU.AND P4, PT, R7, RZ, PT ;  /* 0x000000ff0700720b */ /* 0x000fe40003f8d000 */
[----:B------:R-:W-:-:S02]  /*54f0*/  FSEL R13, R13, -INF , P2 ;  /* 0xff8000000d0d7808 */ /* 0x000fc40001000000 */
[----:B------:R-:W-:Y:S02]  /*5500*/  FSEL R4, R9, -INF , P5 ;  /* 0xff80000009047808 */ /* 0x000fe40002800000 */
[----:B------:R-:W-:Y:S02]  /*5510*/  FSETP.NEU.AND P2, PT, R2, RZ, PT ;  /* 0x000000ff0200720b */ /* 0x000fe40003f4d000 */
[----:B------:R-:W-:Y:S01]  /*5520*/  FSEL R3, R3, -INF , P4 ;  /* 0xff80000003037808 */ /* 0x000fe20002000000 */
[----:B------:R-:W-:Y:S01]  /*5530*/  FADD R4, R13, R4 ;  /* 0x000000040d047221 */ /* 0x000fe20000000000 */
[----:B------:R-:W-:Y:S02]  /*5540*/  FSEL R10, R10, -INF , P2 ;  /* 0xff8000000a0a7808 */ /* 0x000fe40001000000 */
[----:B------:R-:W-:Y:S01]  /*5550*/  FSEL R24, R24, -INF , P1 ;  /* 0xff80000018187808 */ /* 0x000fe20000800000 */
[----:B------:R-:W-:-:S03]  /*5560*/  FADD R3, R4, R3 ;  /* 0x0000000304037221 */ /* 0x000fc60000000000 */
[----:B------:R-:W-:Y:S01]  /*5570*/  F2F.F64.F32 R8, R24 ;  /* 0x0000001800087310 */ /* 0x000fe20000201800 */
[----:B------:R-:W-:-:S07]  /*5580*/  FADD R4, R3, R10 ;  /* 0x0000000a03047221 */ /* 0x000fce0000000000 */
        /* <DEDUP_REMOVED lines=58> */
.L_x_40:
[----:B------:R-:W-:Y:S05]  /*5930*/  BSYNC.RECONVERGENT B3 ;  /* 0x0000000000037941 */ /* 0x000fea0003800200 */
.L_x_39:
[----:B--2---:R-:W-:-:S06]  /*5940*/  DADD R10, R10, R12 ;  /* 0x000000000a0a7229 */ /* 0x004fcc000000000c */
[----:B------:R0:W2:Y:S05]  /*5950*/  F2F.F32.F64 R20, R10 ;  /* 0x0000000a00147310 */ /* 0x0000aa0000301000 */
.L_x_38:
[----:B------:R-:W-:Y:S05]  /*5960*/  BSYNC.RECONVERGENT B2 ;  /* 0x0000000000027941 */ /* 0x000fea0003800200 */
.L_x_37:
[----:B------:R-:W-:-:S13]  /*5970*/  FSETP.GEU.AND P0, PT, R6, R5, PT ;  /* 0x000000050600720b */ /* 0x000fda0003f0e000 */
[----:B------:R-:W-:Y:S05]  /*5980*/  @P0 BRA `(.L_x_25) ;  /* 0x0000000c000c0947 */ /* 0x000fea0003800000 */
[----:B------:R-:W5:Y:S04]  /*5990*/  LDG.E R16, desc[UR4][R16.64] ;  /* 0x0000000410107981 */ /* 0x000f68000c1e1900 */
[----:B------:R1:W2:Y:S01]  /*59a0*/  LDG.E R14, desc[UR4][R14.64] ;  /* 0x000000040e0e7981 */ /* 0x0002a2000c1e1900 */
[----:B------:R-:W-:Y:S01]  /*59b0*/  FADD R5, -R6, R5 ;  /* 0x0000000506057221 */ /* 0x000fe20000000100 */
[----:B------:R-:W-:Y:S01]  /*59c0*/  FSETP.GEU.AND P1, PT, R0, 1.175494350822287508e-38, PT ;  /* 0x008000000000780b */ /* 0x000fe20003f2e000 */
[----:B------:R-:W3:Y:S01]  /*59d0*/  LDC R2, c[0x0][0x3b0] ;  /* 0x0000ec00ff027b82 */ /* 0x000ee20000000800 */
[----:B------:R-:W-:Y:S01]  /*59e0*/  UMOV UR6, 0xfefa39ef ;  /* 0xfefa39ef00067882 */ /* 0x000fe20000000000 */
[----:B------:R-:W-:Y:S01]  /*59f0*/  UMOV UR7, 0x3fe62e42 ;  /* 0x3fe62e4200077882 */ /* 0x000fe20000000000 */
[----:B------:R-:W-:Y:S01]  /*5a00*/  FSETP.GEU.AND P0, PT, R5, 1.175494350822287508e-38, PT ;  /* 0x008000000500780b */ /* 0x000fe20003f0e000 */
[----:B------:R-:W-:Y:S01]  /*5a10*/  BSSY.RECONVERGENT B2, `(.L_x_41) ;  /* 0x00000b8000027945 */ /* 0x000fe20003800200 */
[----:B------:R-:W-:-:S02]  /*5a20*/  FSEL R9, RZ, -23, P1 ;  /* 0xc1b80000ff097808 */ /* 0x000fc40000800000 */
[----:B0-----:R-:W-:-:S05]  /*5a30*/  FSEL R10, RZ, -23, P0 ;  /* 0xc1b80000ff0a7808 */ /* 0x001fca0000000000 */
[----:B------:R-:W-:-:S04]  /*5a40*/  @!P1 FMUL R0, R0, 8388608 ;  /* 0x4b00000000009820 */ /* 0x000fc80000400000 */
[----:B------:R-:W-:Y:S01]  /*5a50*/  @!P0 FMUL R5, R5, 8388608 ;  /* 0x4b00000005058820 */ /* 0x000fe20000400000 */
[C---:B------:R-:W-:Y:S02]  /*5a60*/  IADD3 R3, PT, PT, R0.reuse, -0x3f2aaaab, RZ ;  /* 0xc0d5555500037810 */ /* 0x040fe40007ffe0ff */
[----:B------:R-:W-:Y:S02]  /*5a70*/  FSETP.NEU.AND P0, PT, R0, RZ, PT ;  /* 0x000000ff0000720b */ /* 0x000fe40003f0d000 */
[----:B------:R-:W-:Y:S02]  /*5a80*/  IADD3 R8, PT, PT, R5, -0x3f2aaaab, RZ ;  /* 0xc0d5555505087810 */ /* 0x000fe40007ffe0ff */
[----:B------:R-:W-:Y:S02]  /*5a90*/  LOP3.LUT R13, R3, 0xff800000, RZ, 0xc0, !PT ;  /* 0xff800000030d7812 */ /* 0x000fe400078ec0ff */
[----:B------:R-:W-:Y:S02]  /*5aa0*/  LOP3.LUT R8, R8, 0xff800000, RZ, 0xc0, !PT ;  /* 0xff80000008087812 */ /* 0x000fe400078ec0ff */
[----:B------:R-:W-:-:S02]  /*5ab0*/  IADD3 R4, PT, PT, R0, -R13, RZ ;  /* 0x8000000d00047210 */ /* 0x000fc40007ffe0ff */
[----:B------:R-:W-:Y:S02]  /*5ac0*/  IADD3 R6, PT, PT, R5, -R8, RZ ;  /* 0x8000000805067210 */ /* 0x000fe40007ffe0ff */
[----:B------:R-:W-:Y:S01]  /*5ad0*/  MOV R3, 0x3e055027 ;  /* 0x3e05502700037802 */ /* 0x000fe20000000f00 */
[----:B------:R-:W-:Y:S01]  /*5ae0*/  FADD R4, R4, -1 ;  /* 0xbf80000004047421 */ /* 0x000fe20000000000 */
[----:B---3--:R-:W-:Y:S01]  /*5af0*/  FSETP.GEU.AND P1, PT, R2, 1.175494350822287508e-38, PT ;  /* 0x008000000200780b */ /* 0x008fe20003f2e000 */
[----:B------:R-:W-:Y:S01]  /*5b00*/  FADD R6, R6, -1 ;  /* 0xbf80000006067421 */ /* 0x000fe20000000000 */
[----:B----4-:R-:W-:Y:S01]  /*5b10*/  I2FP.F32.S32 R18, R13 ;  /* 0x0000000d00127245 */ /* 0x010fe20000201400 */
[-C--:B------:R-:W-:Y:S02]  /*5b20*/  FFMA R11, R4, -R3.reuse, 0.14084610342979431152 ;  /* 0x3e1039f6040b7423 */ /* 0x080fe40000000803 */
[----:B------:R-:W-:Y:S02]  /*5b30*/  FFMA R7, R6, -R3, 0.14084610342979431152 ;  /* 0x3e1039f606077423 */ /* 0x000fe40000000803 */
[----:B------:R-:W-:Y:S01]  /*5b40*/  FFMA R11, R4, R11, -0.12148627638816833496 ;  /* 0xbdf8cdcc040b7423 */ /* 0x000fe2000000000b */
[----:B------:R-:W-:Y:S01]  /*5b50*/  FFMA R9, R18, 1.1920928955078125e-07, R9 ;  /* 0x3400000012097823 */ /* 0x000fe20000000009 */
[----:B------:R-:W-:-:S02]  /*5b60*/  FFMA R7, R6, R7, -0.12148627638816833496 ;  /* 0xbdf8cdcc06077423 */ /* 0x000fc40000000007 */
[----:B------:R-:W-:Y:S02]  /*5b70*/  FFMA R11, R4, R11, 0.13980610668659210205 ;  /* 0x3e0f2955040b7423 */ /* 0x000fe4000000000b */
[----:B------:R-:W-:Y:S01]  /*5b80*/  FFMA R7, R6, R7, 0.13980610668659210205 ;  /* 0x3e0f295506077423 */ /* 0x000fe20000000007 */
[----:B------:R-:W-:Y:S01]  /*5b90*/  @!P1 FMUL R2, R2, 8388608 ;  /* 0x4b00000002029820 */ /* 0x000fe20000400000 */
[----:B-1----:R-:W-:Y:S02]  /*5ba0*/  FFMA R15, R4, R11, -0.16684235632419586182 ;  /* 0xbe2ad8b9040f7423 */ /* 0x002fe4000000000b */
[----:B------:R-:W-:Y:S02]  /*5bb0*/  FFMA R11, R6, R7, -0.16684235632419586182 ;  /* 0xbe2ad8b9060b7423 */ /* 0x000fe40000000007 */
[----:B------:R-:W-:Y:S01]  /*5bc0*/  FFMA R15, R4, R15, 0.20012299716472625732 ;  /* 0x3e4ced0b040f7423 */ /* 0x000fe2000000000f */
[----:B------:R-:W-:Y:S01]  /*5bd0*/  ISETP.GT.U32.AND P4, PT, R2, 0x7f7fffff, PT ;  /* 0x7f7fffff0200780c */ /* 0x000fe20003f84070 */
[----:B------:R-:W-:Y:S01]  /*5be0*/  FFMA R13, R6, R11, 0.20012299716472625732 ;  /* 0x3e4ced0b060d7423 */ /* 0x000fe2000000000b */
[----:B------:R-:W-:Y:S01]  /*5bf0*/  I2FP.F32.S32 R11, R8 ;  /* 0x00000008000b7245 */ /* 0x000fe20000201400 */
[----:B------:R-:W-:-:S02]  /*5c00*/  FFMA R15, R4, R15, -0.24999669194221496582 ;  /* 0xbe7fff22040f7423 */ /* 0x000fc4000000000f */
[----:B------:R-:W-:Y:S02]  /*5c10*/  FFMA R13, R6, R13, -0.24999669194221496582 ;  /* 0xbe7fff22060d7423 */ /* 0x000fe4000000000d */
[----:B------:R-:W-:Y:S01]  /*5c20*/  FFMA R15, R4, R15, 0.33333182334899902344 ;  /* 0x3eaaaa78040f7423 */ /* 0x000fe2000000000f */
[----:B------:R-:W-:Y:S01]  /*5c30*/  FFMA R10, R11, 1.1920928955078125e-07, R10 ;  /* 0x340000000b0a7823 */ /* 0x000fe2000000000a */
[----:B------:R-:W-:Y:S02]  /*5c40*/  FFMA R13, R6, R13, 0.33333182334899902344 ;  /* 0x3eaaaa78060d7423 */ /* 0x000fe4000000000d */
[----:B------:R-:W-:Y:S02]  /*5c50*/  FFMA R15, R4, R15, -0.5 ;  /* 0xbf000000040f7423 */ /* 0x000fe4000000000f */
[----:B------:R-:W-:Y:S02]  /*5c60*/  FFMA R13, R6, R13, -0.5 ;  /* 0xbf000000060d7423 */ /* 0x000fe4000000000d */
[----:B------:R-:W-:-:S02]  /*5c70*/  FMUL R17, R4, R15 ;  /* 0x0000000f04117220 */ /* 0x000fc40000400000 */
[----:B------:R-:W-:Y:S02]  /*5c80*/  FMUL R13, R6, R13 ;  /* 0x0000000d060d7220 */ /* 0x000fe40000400000 */
[----:B------:R-:W-:Y:S02]  /*5c90*/  FFMA R4, R4, R17, R4 ;  /* 0x0000001104047223 */ /* 0x000fe40000000004 */
[----:B------:R-:W-:Y:S02]  /*5ca0*/  FFMA R13, R6, R13, R6 ;  /* 0x0000000d060d7223 */ /* 0x000fe40000000006 */
[----:B------:R-:W-:Y:S01]  /*5cb0*/  FFMA R4, R9, 0.69314718246459960938, R4 ;  /* 0x3f31721809047823 */ /* 0x000fe20000000004 */
        /* <DEDUP_REMOVED lines=9> */
[----:B------:R-:W-:Y:S01]  /*5d50*/  LOP3.LUT R9, R6, 0xff800000, RZ, 0xc0, !PT ;  /* 0xff80000006097812 */ /* 0x000fe200078ec0ff */
[----:B------:R-:W-:Y:S01]  /*5d60*/  FFMA R6, R10, 0.69314718246459960938, R13 ;  /* 0x3f3172180a067823 */ /* 0x000fe2000000000d */
[----:B------:R-:W-:Y:S01]  /*5d70*/  I2FP.F32.S32 R18, R7 ;  /* 0x0000000700127245 */ /* 0x000fe20000201400 */
[----:B------:R-:W-:Y:S01]  /*5d80*/  FADD R8, R8, -1 ;  /* 0xbf80000008087421 */ /* 0x000fe20000000000 */
[----:B------:R-:W-:-:S02]  /*5d90*/  IADD3 R17, PT, PT, R14, -R9, RZ ;  /* 0x800000090e117210 */ /* 0x000fc40007ffe0ff */
[----:B------:R-:W-:Y:S01]  /*5da0*/  FSEL R13, RZ, -23, P2 ;  /* 0xc1b80000ff0d7808 */ /* 0x000fe20001000000 */
[----:B------:R-:W-:Y:S01]  /*5db0*/  FFMA R11, R8, -R3, 0.14084610342979431152 ;  /* 0x3e1039f6080b7423 */ /* 0x000fe20000000803 */
[----:B------:R-:W-:-:S03]  /*5dc0*/  ISETP.GT.U32.AND P2, PT, R0, 0x7f7fffff, PT ;  /* 0x7f7fffff0000780c */ /* 0x000fc60003f44070 */
[----:B------:R-:W-:Y:S01]  /*5dd0*/  FFMA R15, R8, R11, -0.12148627638816833496 ;  /* 0xbdf8cdcc080f7423 */ /* 0x000fe2000000000b */
[----:B------:R-:W-:Y:S01]  /*5de0*/  IADD3 R11, PT, PT, R2, -0x3f2aaaab, RZ ;  /* 0xc0d55555020b7810 */ /* 0x000fe20007ffe0ff */
[----:B------:R-:W-:Y:S01]  /*5df0*/  FFMA R13, R18, 1.1920928955078125e-07, R13 ;  /* 0x34000000120d7823 */ /* 0x000fe2000000000d */
[----:B------:R-:W-:Y:S01]  /*5e00*/  I2FP.F32.S32 R18, R9 ;  /* 0x0000000900127245 */ /* 0x000fe20000201400 */
[----:B------:R-:W-:Y:S01]  /*5e10*/  FFMA R15, R8, R15, 0.13980610668659210205 ;  /* 0x3e0f2955080f7423 */ /* 0x000fe2000000000f */
[----:B------:R-:W-:-:S03]  /*5e20*/  LOP3.LUT R11, R11, 0xff800000, RZ, 0xc0, !PT ;  /* 0xff8000000b0b7812 */ /* 0x000fc600078ec0ff */
[----:B------:R-:W-:Y:S01]  /*5e30*/  FFMA R15, R8, R15, -0.16684235632419586182 ;  /* 0xbe2ad8b9080f7423 */ /* 0x000fe2000000000f */
[-C--:B------:R-:W-:Y:S02]  /*5e40*/  IADD3 R12, PT, PT, R2, -R11.reuse, RZ ;  /* 0x8000000b020c7210 */ /* 0x080fe40007ffe0ff */
[----:B------:R-:W-:Y:S01]  /*5e50*/  I2FP.F32.S32 R11, R11 ;  /* 0x0000000b000b7245 */ /* 0x000fe20000201400 */
[----:B------:R-:W-:Y:S02]  /*5e60*/  FFMA R15, R8, R15, 0.20012299716472625732 ;  /* 0x3e4ced0b080f7423 */ /* 0x000fe4000000000f */
[----:B------:R-:W-:Y:S01]  /*5e70*/  FADD R10, R12, -1 ;  /* 0xbf8000000c0a7421 */ /* 0x000fe20000000000 */
[----:B------:R-:W-:Y:S01]  /*5e80*/  FADD R12, R17, -1 ;  /* 0xbf800000110c7421 */ /* 0x000fe20000000000 */
[----:B------:R-:W-:Y:S02]  /*5e90*/  FFMA R15, R8, R15, -0.24999669194221496582 ;  /* 0xbe7fff22080f7423 */ /* 0x000fe4000000000f */
[-C--:B------:R-:W-:Y:S01]  /*5ea0*/  FFMA R7, R10, -R3.reuse, 0.14084610342979431152 ;  /* 0x3e1039f60a077423 */ /* 0x080fe20000000803 */
[----:B------:R-:W-:Y:S01]  /*5eb0*/  FFMA R3, R12, -R3, 0.14084610342979431152 ;  /* 0x3e1039f60c037423 */ /* 0x000fe20000000803 */
[----:B------:R-:W-:-:S02]  /*5ec0*/  FFMA R15, R8, R15, 0.33333182334899902344 ;  /* 0x3eaaaa78080f7423 */ /* 0x000fc4000000000f */
[----:B------:R-:W-:Y:S01]  /*5ed0*/  FFMA R7, R10, R7, -0.12148627638816833496 ;  /* 0xbdf8cdcc0a077423 */ /* 0x000fe20000000007 */
[----:B------:R-:W-:Y:S01]  /*5ee0*/  FFMA R17, R12, R3, -0.12148627638816833496 ;  /* 0xbdf8cdcc0c117423 */ /* 0x000fe20000000003 */
[----:B------:R-:W-:Y:S01]  /*5ef0*/  FFMA R15, R8, R15, -0.5 ;  /* 0xbf000000080f7423 */ /* 0x000fe2000000000f */
[----:B------:R-:W-:Y:S01]  /*5f00*/  MOV R3, 0x7f800000 ;  /* 0x7f80000000037802 */ /* 0x000fe20000000f00 */
[----:B------:R-:W-:Y:S01]  /*5f10*/  FFMA R7, R10, R7, 0.13980610668659210205 ;  /* 0x3e0f29550a077423 */ /* 0x000fe20000000007 */
[----:B------:R-:W-:Y:S01]  /*5f20*/  FFMA R17, R12, R17, 0.13980610668659210205 ;  /* 0x3e0f29550c117423 */ /* 0x000fe20000000011 */
[----:B------:R-:W-:Y:S02]  /*5f30*/  FMUL R15, R8, R15 ;  /* 0x0000000f080f7220 */ /* 0x000fe40000400000 */
[----:B------:R-:W-:Y:S01]  /*5f40*/  FFMA R7, R10, R7, -0.16684235632419586182 ;  /* 0xbe2ad8b90a077423 */ /* 0x000fe20000000007 */
[----:B------:R-:W-:Y:S01]  /*5f50*/  FFMA R17, R12, R17, -0.16684235632419586182 ;  /* 0xbe2ad8b90c117423 */ /* 0x000fe20000000011 */
[----:B------:R-:W-:Y:S01]  /*5f60*/  FFMA R8, R8, R15, R8 ;  /* 0x0000000f08087223 */ /* 0x000fe20000000008 */
[----:B------:R-:W-:Y:S01]  /*5f70*/  @P2 FFMA R4, R0, R3, +INF ;  /* 0x7f80000000042423 */ /* 0x000fe20000000003 */
[----:B------:R-:W-:Y:S01]  /*5f80*/  FFMA R7, R10, R7, 0.20012299716472625732 ;  /* 0x3e4ced0b0a077423 */ /* 0x000fe20000000007 */
[----:B------:R-:W-:Y:S01]  /*5f90*/  FFMA R17, R12, R17, 0.20012299716472625732 ;  /* 0x3e4ced0b0c117423 */ /* 0x000fe20000000011 */
[----:B------:R-:W-:Y:S01]  /*5fa0*/  FFMA R0, R13, 0.69314718246459960938, R8 ;  /* 0x3f3172180d007823 */ /* 0x000fe20000000008 */
[----:B------:R-:W-:Y:S01]  /*5fb0*/  FSEL R8, RZ, -23, P1 ;  /* 0xc1b80000ff087808 */ /* 0x000fe20000800000 */
[----:B------:R-:W-:Y:S01]  /*5fc0*/  FFMA R13, R10, R7, -0.24999669194221496582 ;  /* 0xbe7fff220a0d7423 */ /* 0x000fe20000000007 */
[----:B------:R-:W-:Y:S01]  /*5fd0*/  FFMA R17, R12, R17, -0.24999669194221496582 ;  /* 0xbe7fff220c117423 */ /* 0x000fe20000000011 */
[----:B------:R-:W-:Y:S01]  /*5fe0*/  ISETP.GT.U32.AND P2, PT, R14, 0x7f7fffff, PT ;  /* 0x7f7fffff0e00780c */ /* 0x000fe20003f44070 */
[----:B------:R-:W-:Y:S01]  /*5ff0*/  @P5 FFMA R0, R16, R3, +INF ;  /* 0x7f80000010005423 */ /* 0x000fe20000000003 */
[----:B------:R-:W-:Y:S01]  /*6000*/  FFMA R13, R10, R13, 0.33333182334899902344 ;  /* 0x3eaaaa780a0d7423 */ /* 0x000fe2000000000d */
[----:B------:R-:W-:Y:S01]  /*6010*/  FFMA R17, R12, R17, 0.33333182334899902344 ;  /* 0x3eaaaa780c117423 */ /* 0x000fe20000000011 */
[----:B------:R-:W-:Y:S01]  /*6020*/  FSEL R7, RZ, -23, P3 ;  /* 0xc1b80000ff077808 */ /* 0x000fe20001800000 */
[----:B------:R-:W-:Y:S01]  /*6030*/  FFMA R8, R11, 1.1920928955078125e-07, R8 ;  /* 0x340000000b087823 */ /* 0x000fe20000000008 */
[----:B------:R-:W-:Y:S01]  /*6040*/  FFMA R13, R10, R13, -0.5 ;  /* 0xbf0000000a0d7423 */ /* 0x000fe2000000000d */
[----:B------:R-:W-:Y:S01]  /*6050*/  FFMA R17, R12, R17, -0.5 ;  /* 0xbf0000000c117423 */ /* 0x000fe20000000011 */
[----:B------:R-:W-:Y:S01]  /*6060*/  ISETP.GT.U32.AND P1, PT, R5, 0x7f7fffff, PT ;  /* 0x7f7fffff0500780c */ /* 0x000fe20003f24070 */
[----:B------:R-:W-:Y:S01]  /*6070*/  FFMA R7, R18, 1.1920928955078125e-07, R7 ;  /* 0x3400000012077823 */ /* 0x000fe20000000007 */
[----:B------:R-:W-:Y:S01]  /*6080*/  FMUL R13, R10, R13 ;  /* 0x0000000d0a0d7220 */ /* 0x000fe20000400000 */
[----:B------:R-:W-:Y:S01]  /*6090*/  FMUL R17, R12, R17 ;  /* 0x000000110c117220 */ /* 0x000fe20000400000 */
[----:B------:R-:W-:-:S02]  /*60a0*/  FSETP.NEU.AND P3, PT, R16, RZ, PT ;  /* 0x000000ff1000720b */ /* 0x000fc40003f6d000 */
[----:B------:R-:W-:Y:S01]  /*60b0*/  FFMA R13, R10, R13, R10 ;  /* 0x0000000d0a0d7223 */ /* 0x000fe2000000000a */
[----:B------:R-:W-:Y:S01]  /*60c0*/  FFMA R12, R12, R17, R12 ;  /* 0x000000110c0c7223 */ /* 0x000fe2000000000c */
[----:B------:R-:W-:Y:S02]  /*60d0*/  FSETP.NEU.AND P5, PT, R2, RZ, PT ;  /* 0x000000ff0200720b */ /* 0x000fe40003fad000 */
[----:B------:R-:W-:Y:S01]  /*60e0*/  FFMA R8, R8, 0.69314718246459960938, R13 ;  /* 0x3f31721808087823 */ /* 0x000fe2000000000d */
[-C--:B------:R-:W-:Y:S01]  /*60f0*/  @P4 FFMA R8, R2, R3.reuse, +INF ;  /* 0x7f80000002084423 */ /* 0x080fe20000000003 */
[----:B------:R-:W-:Y:S01]  /*6100*/  FFMA R12, R7, 0.69314718246459960938, R12 ;  /* 0x3f317218070c7823 */ /* 0x000fe2000000000c */
[CC--:B------:R-:W-:Y:S01]  /*6110*/  @P2 FFMA R12, R14.reuse, R3.reuse, +INF ;  /* 0x7f8000000e0c2423 */ /* 0x0c0fe20000000003 */
[----:B------:R-:W-:Y:S01]  /*6120*/  FSETP.NEU.AND P4, PT, R14, RZ, PT ;  /* 0x000000ff0e00720b */ /* 0x000fe20003f8d000 */
[----:B------:R-:W-:Y:S01]  /*6130*/  @P1 FFMA R6, R5, R3, +INF ;  /* 0x7f80000005061423 */ /* 0x000fe20000000003 */
        /* <DEDUP_REMOVED lines=10> */
[----:B------:R-:W0:Y:S08]  /*61e0*/  F2F.F64.F32 R2, R0 ;  /* 0x0000000000027310 */ /* 0x000e300000201800 */
[----:B------:R1:W2:Y:S01]  /*61f0*/  F2F.F64.F32 R10, R20 ;  /* 0x00000014000a7310 */ /* 0x0002a20000201800 */
        /* <DEDUP_REMOVED lines=43> */
[----:B-12---:R-:W-:Y:S06]  /*64b0*/  @!P0 BRA `(.L_x_42) ;  /* 0x0000000000348947 */ /* 0x006fec0003800000 */
[----:B------:R-:W-:Y:S01]  /*64c0*/  FSETP.GEU.AND P1, PT, |R3|, 4.2275390625, PT ;  /* 0x408748000300780b */ /* 0x000fe20003f2e200 */
[C---:B------:R-:W-:Y:S02]  /*64d0*/  DADD R6, R2.reuse, +INF ;  /* 0x7ff0000002067429 */ /* 0x040fe40000000000 */
[----:B------:R-:W-:-:S08]  /*64e0*/  DSETP.GEU.AND P0, PT, R2, RZ, PT ;  /* 0x000000ff0200722a */ /* 0x000fd00003f0e000 */
[----:B------:R-:W-:Y:S02]  /*64f0*/  FSEL R6, R6, RZ, P0 ;  /* 0x000000ff06067208 */ /* 0x000fe40000000000 */
[C---:B------:R-:W-:Y:S02]  /*6500*/  @!P1 LEA.HI R0, R4.reuse, R4, RZ, 0x1 ;  /* 0x0000000404009211 */ /* 0x040fe400078f08ff */
[----:B------:R-:W-:Y:S02]  /*6510*/  @!P1 MOV R2, R8 ;  /* 0x0000000800029202 */ /* 0x000fe40000000f00 */
[----:B------:R-:W-:Y:S02]  /*6520*/  @!P1 SHF.R.S32.HI R3, RZ, 0x1, R0 ;  /* 0x00000001ff039819 */ /* 0x000fe40000011400 */
[----:B------:R-:W-:Y:S02]  /*6530*/  FSEL R7, R7, RZ, P0 ;  /* 0x000000ff07077208 */ /* 0x000fe40000000000 */
[----:B------:R-:W-:-:S02]  /*6540*/  @!P1 IADD3 R4, PT, PT, R4, -R3, RZ ;  /* 0x8000000304049210 */ /* 0x000fc40007ffe0ff */
[----:B------:R-:W-:Y:S02]  /*6550*/  @!P1 LEA R3, R3, R9, 0x14 ;  /* 0x0000000903039211 */ /* 0x000fe400078ea0ff */
[----:B------:R-:W-:Y:S02]  /*6560*/  @!P1 LEA R5, R4, 0x3ff00000, 0x14 ;  /* 0x3ff0000004059811 */ /* 0x000fe400078ea0ff */
[----:B------:R-:W-:-:S06]  /*6570*/  @!P1 MOV R4, RZ ;  /* 0x000000ff00049202 */ /* 0x000fcc0000000f00 */
[----:B------:R-:W-:-:S11]  /*6580*/  @!P1 DMUL R6, R2, R4 ;  /* 0x0000000402069228 */ /* 0x000fd60000000000 */
.L_x_42:
[----:B------:R-:W-:Y:S05]  /*6590*/  BSYNC.RECONVERGENT B2 ;  /* 0x0000000000027941 */ /* 0x000fea0003800200 */
.L_x_41:
[----:B------:R-:W-:-:S06]  /*65a0*/  DADD R6, R10, -R6 ;  /* 0x000000000a067229 */ /* 0x000fcc0000000806 */
[----:B------:R0:W1:Y:S05]  /*65b0*/  F2F.F32.F64 R20, R6 ;  /* 0x0000000600147310 */ /* 0x00006a0000301000 */
.L_x_25:
[----:B------:R-:W-:Y:S05]  /*65c0*/  BSYNC.RECONVERGENT B0 ;  /* 0x0000000000007941 */ /* 0x000fea0003800200 */
.L_x_24:
[----:B------:R-:W-:-:S07]  /*65d0*/  IADD3 R21, PT, PT, R21, 0x1, RZ ;  /* 0x0000000115157810 */ /* 0x000fce0007ffe0ff */
.L_x_23:
[----:B------:R-:W-:Y:S05]  /*65e0*/  BSYNC.RECONVERGENT B1 ;  /* 0x0000000000017941 */ /* 0x000fea0003800200 */
.L_x_22:
[----:B------:R-:W5:Y:S01]  /*65f0*/  LDCU UR6, c[0x0][0x380] ;  /* 0x00007000ff0677ac */ /* 0x000f620008000800 */
[----:B------:R-:W-:Y:S01]  /*6600*/  BSSY.RECONVERGENT B0, `(.L_x_43) ;  /* 0x000030d000007945 */ /* 0x000fe20003800200 */
[----:B-----5:R-:W-:-:S13]  /*6610*/  ISETP.GE.AND P0, PT, R21, UR6, PT ;  /* 0x0000000615007c0c */ /* 0x020fda000bf06270 */
[----:B------:R-:W-:Y:S05]  /*6620*/  @P0 BRA `(.L_x_44) ;  /* 0x0000003000280947 */ /* 0x000fea0003800000 */
[----:B------:R-:W1:Y:S08]  /*6630*/  LDC R0, c[0x0][0x3b0] ;  /* 0x0000ec00ff007b82 */ /* 0x000e700000000800 */
[----:B----4-:R-:W4:Y:S08]  /*6640*/  LDC.64 R2, c[0x0][0x398] ;  /* 0x0000e600ff027b82 */ /* 0x010f300000000a00 */
[----:B0-----:R-:W0:Y:S01]  /*6650*/  LDC.64 R10, c[0x0][0x3a0] ;  /* 0x0000e800ff0a7b82 */ /* 0x001e220000000a00 */
[----:B-1----:R-:W-:-:S02]  /*6660*/  FSETP.GEU.AND P0, PT, R0, 1.175494350822287508e-38, PT ;  /* 0x008000000000780b */ /* 0x002fc40003f0e000 */
[----:B------:R-:W-:Y:S01]  /*6670*/  MOV R15, 0x3e055027 ;  /* 0x3e055027000f7802 */ /* 0x000fe20000000f00 */
[----:B----4-:R-:W-:-:S10]  /*6680*/  IMAD.WIDE R4, R23, 0x4, R2 ;  /* 0x0000000417047825 */ /* 0x010fd400078e0202 */
[----:B------:R-:W-:Y:S01]  /*6690*/  @!P0 FMUL R0, R0, 8388608 ;  /* 0x4b00000000008820 */ /* 0x000fe20000400000 */
[----:B------:R1:W5:Y:S01]  /*66a0*/  LDG.E R7, desc[UR4][R4.64] ;  /* 0x0000000404077981 */ /* 0x000362000c1e1900 */
[----:B0-----:R-:W-:-:S03]  /*66b0*/  IMAD.WIDE R8, R23, 0x4, R10 ;  /* 0x0000000417087825 */ /* 0x001fc600078e020a */
[----:B------:R-:W-:Y:S02]  /*66c0*/  IADD3 R12, PT, PT, R0, -0x3f2aaaab, RZ ;  /* 0xc0d55555000c7810 */ /* 0x000fe40007ffe0ff */
[----:B------:R0:W5:Y:S02]  /*66d0*/  LDG.E R6, desc[UR4][R8.64] ;  /* 0x0000000408067981 */ /* 0x000164000c1e1900 */
        /* <DEDUP_REMOVED lines=8> */
[C---:B-1----:R-:W-:Y:S02]  /*6760*/  FFMA R5, R12.reuse, R15, -0.24999669194221496582 ;  /* 0xbe7fff220c057423 */ /* 0x042fe4000000000f */
[----:B------:R-:W1:Y:S02]  /*6770*/  LDC.64 R14, c[0x0][0x3a8] ;  /* 0x0000ea00ff0e7b82 */ /* 0x000e640000000a00 */
[----:B------:R-:W-:Y:S01]  /*6780*/  FFMA R5, R12, R5, 0.33333182334899902344 ;  /* 0x3eaaaa780c057423 */ /* 0x000fe20000000005 */
[----:B------:R-:W-:Y:S02]  /*6790*/  FSEL R4, RZ, -23, P0 ;  /* 0xc1b80000ff047808 */ /* 0x000fe40000000000 */
[----:B------:R-:W-:Y:S01]  /*67a0*/  ISETP.GT.U32.AND P0, PT, R0, 0x7f7fffff, PT ;  /* 0x7f7fffff0000780c */ /* 0x000fe20003f04070 */
[----:B------:R-:W-:Y:S01]  /*67b0*/  FFMA R5, R12, R5, -0.5 ;  /* 0xbf0000000c057423 */ /* 0x000fe20000000005 */
[----:B------:R-:W-:-:S03]  /*67c0*/  I2FP.F32.S32 R13, R13 ;  /* 0x0000000d000d7245 */ /* 0x000fc60000201400 */
[C---:B------:R-:W-:Y:S01]  /*67d0*/  FMUL R5, R12.reuse, R5 ;  /* 0x000000050c057220 */ /* 0x040fe20000400000 */
[----:B0-----:R-:W-:Y:S01]  /*67e0*/  MOV R9, 0x7f800000 ;  /* 0x7f80000000097802 */ /* 0x001fe20000000f00 */
[----:B------:R-:W-:Y:S02]  /*67f0*/  FFMA R4, R13, 1.1920928955078125e-07, R4 ;  /* 0x340000000d047823 */ /* 0x000fe40000000004 */
[----:B------:R-:W-:Y:S01]  /*6800*/  FFMA R5, R12, R5, R12 ;  /* 0x000000050c057223 */ /* 0x000fe2000000000c */
[----:B------:R-:W-:-:S04]  /*6810*/  IMAD.WIDE.U32 R2, R21, 0x4, R2 ;  /* 0x0000000415027825 */ /* 0x000fc800078e0002 */
[----:B------:R-:W-:Y:S01]  /*6820*/  FFMA R12, R4, 0.69314718246459960938, R5 ;  /* 0x3f317218040c7823 */ /* 0x000fe20000000005 */
[C---:B------:R-:W-:Y:S01]  /*6830*/  @P0 FFMA R12, R0.reuse, R9, +INF ;  /* 0x7f800000000c0423 */ /* 0x040fe20000000009 */
[----:B------:R-:W-:Y:S01]  /*6840*/  IMAD.WIDE.U32 R10, R21, 0x4, R10 ;  /* 0x00000004150a7825 */ /* 0x000fe200078e000a */
[----:B------:R-:W-:-:S03]  /*6850*/  FSETP.NEU.AND P1, PT, R0, RZ, PT ;  /* 0x000000ff0000720b */ /* 0x000fc60003f2d000 */
[--C-:B-1----:R-:W-:Y:S01]  /*6860*/  IMAD.WIDE.U32 R8, R21, 0x4, R14.reuse ;  /* 0x0000000415087825 */ /* 0x102fe200078e000e */
[----:B------:R-:W-:Y:S02]  /*6870*/  MOV R5, R2 ;  /* 0x0000000200057202 */ /* 0x000fe40000000f00 */
[----:B------:R-:W-:Y:S01]  /*6880*/  MOV R4, R3 ;  /* 0x0000000300047202 */ /* 0x000fe20000000f00 */
[----:B------:R-:W-:Y:S01]  /*6890*/  IMAD.WIDE R14, R23, 0x4, R14 ;  /* 0x00000004170e7825 */ /* 0x000fe200078e020e */
[----:B------:R-:W-:Y:S02]  /*68a0*/  MOV R0, R8 ;  /* 0x0000000800007202 */ /* 0x000fe40000000f00 */
[----:B------:R-:W-:Y:S02]  /*68b0*/  MOV R3, R10 ;  /* 0x0000000a00037202 */ /* 0x000fe40000000f00 */
[----:B------:R-:W-:Y:S02]  /*68c0*/  MOV R2, R11 ;  /* 0x0000000b00027202 */ /* 0x000fe40000000f00 */
[----:B------:R-:W-:-:S02]  /*68d0*/  MOV R13, R9 ;  /* 0x00000009000d7202 */ /* 0x000fc40000000f00 */
[----:B------:R-:W-:Y:S02]  /*68e0*/  IADD3 R21, PT, PT, R21, -UR6, RZ ;  /* 0x8000000615157c10 */ /* 0x000fe4000fffe0ff */
[----:B------:R-:W-:-:S07]  /*68f0*/  FSEL R8, R12, -INF , P1 ;  /* 0xff8000000c087808 */ /* 0x000fce0000800000 */
.L_x_64:
[----:B------:R-:W-:Y:S02]  /*6900*/  MOV R16, R3 ;  /* 0x0000000300107202 */ /* 0x000fe40000000f00 */
[----:B------:R-:W-:-:S05]  /*6910*/  MOV R17, R2 ;  /* 0x0000000200117202 */ /* 0x000fca0000000f00 */
[----:B----4-:R0:W4:Y:S02]  /*6920*/  LDG.E R9, desc[UR4][R16.64] ;  /* 0x0000000410097981 */ /* 0x010124000c1e1900 */
[----:B0-----:R-:W-:Y:S02]  /*6930*/  MOV R16, R5 ;  /* 0x0000000500107202 */ /* 0x001fe40000000f00 */
[----:B------:R-:W-:-:S05]  /*6940*/  MOV R17, R4 ;  /* 0x0000000400117202 */ /* 0x000fca0000000f00 */
[----:B------:R0:W2:Y:S01]  /*6950*/  LDG.E R10, desc[UR4][R16.64] ;  /* 0x00000004100a7981 */ /* 0x0000a2000c1e1900 */
[----:B------:R-:W-:Y:S01]  /*6960*/  IADD3 R21, PT, PT, R21, 0x1, RZ ;  /* 0x0000000115157810 */ /* 0x000fe20007ffe0ff */
[----:B------:R-:W-:Y:S03]  /*6970*/  BSSY.RECONVERGENT B1, `(.L_x_45) ;  /* 0x0000015000017945 */ /* 0x000fe60003800200 */
[----:B------:R-:W-:Y:S02]  /*6980*/  ISETP.NE.AND P0, PT, R21, RZ, PT ;  /* 0x000000ff1500720c */ /* 0x000fe40003f05270 */
[----:B0-----:R-:W-:Y:S02]  /*6990*/  MOV R16, R0 ;  /* 0x0000000000107202 */ /* 0x001fe40000000f00 */
[----:B------:R-:W-:Y:S01]  /*69a0*/  MOV R17, R13 ;  /* 0x0000000d00117202 */ /* 0x000fe20000000f00 */
[----:B----45:R-:W-:-:S04]  /*69b0*/  FADD R11, -R6, R9 ;  /* 0x00000009060b7221 */ /* 0x030fc80000000100 */
[----:B------:R-:W-:Y:S01]  /*69c0*/  FMUL R19, R11, R11 ;  /* 0x0000000b0b137220 */ /* 0x000fe20000400000 */
[----:B--2---:R-:W-:-:S04]  /*69d0*/  FADD R12, -R7, R10 ;  /* 0x0000000a070c7221 */ /* 0x004fc80000000100 */
[----:B------:R-:W-:-:S04]  /*69e0*/  FFMA R19, R12, R12, R19 ;  /* 0x0000000c0c137223 */ /* 0x000fc80000000013 */
[----:B-1----:R0:W1:Y:S01]  /*69f0*/  MUFU.RSQ R24, R19 ;  /* 0x0000001300187308 */ /* 0x0020620000001400 */
[----:B------:R-:W-:-:S04]  /*6a00*/  IADD3 R18, PT, PT, R19, -0xd000000, RZ ;  /* 0xf300000013127810 */ /* 0x000fc80007ffe0ff */
[----:B------:R-:W-:-:S13]  /*6a10*/  ISETP.GT.U32.AND P1, PT, R18, 0x727fffff, PT ;  /* 0x727fffff1200780c */ /* 0x000fda0003f24070 */
[----:B01----:R-:W-:Y:S05]  /*6a20*/  @!P1 BRA `(.L_x_46) ;  /* 0x0000000000149947 */ /* 0x003fea0003800000 */
[----:B------:R-:W-:Y:S02]  /*6a30*/  MOV R0, R19 ;  /* 0x0000001300007202 */ /* 0x000fe40000000f00 */
[----:B------:R-:W-:-:S07]  /*6a40*/  MOV R18, 0x6a60 ;  /* 0x00006a6000127802 */ /* 0x000fce0000000f00 */
[----:B---3--:R-:W-:Y:S05]  /*6a50*/  CALL.REL.NOINC `($__internal_0_$__cuda_sm20_sqrt_rn_f32_slowpath) ;  /* 0x0000003000187944 */ /* 0x008fea0003c00000 */
[----:B------:R-:W-:Y:S01]  /*6a60*/  MOV R0, R24 ;  /* 0x0000001800007202 */ /* 0x000fe20000000f00 */
[----:B------:R-:W-:Y:S06]  /*6a70*/  BRA `(.L_x_47) ;  /* 0x0000000000107947 */ /* 0x000fec0003800000 */
.L_x_46:
[----:B------:R-:W-:Y:S01]  /*6a80*/  FMUL.FTZ R0, R19, R24 ;  /* 0x0000001813007220 */ /* 0x000fe20000410000 */
[----:B------:R-:W-:-:S03]  /*6a90*/  FMUL.FTZ R18, R24, 0.5 ;  /* 0x3f00000018127820 */ /* 0x000fc60000410000 */
[----:B------:R-:W-:-:S04]  /*6aa0*/  FFMA R13, -R0, R0, R19 ;  /* 0x00000000000d7223 */ /* 0x000fc80000000113 */
[----:B------:R-:W-:-:S07]  /*6ab0*/  FFMA R0, R13, R18, R0 ;  /* 0x000000120d007223 */ /* 0x000fce0000000000 */
.L_x_47:
[----:B------:R-:W-:Y:S05]  /*6ac0*/  BSYNC.RECONVERGENT B1 ;  /* 0x0000000000017941 */ /* 0x000fea0003800200 */
.L_x_45:
[----:B------:R-:W-:Y:S01]  /*6ad0*/  FSETP.GT.AND P1, PT, R10, R7, PT ;  /* 0x000000070a00720b */ /* 0x000fe20003f24000 */
[----:B------:R-:W-:-:S12]  /*6ae0*/  BSSY.RECONVERGENT B1, `(.L_x_48) ;  /* 0x00000ac000017945 */ /* 0x000fd80003800200 */
[----:B------:R-:W-:Y:S05]  /*6af0*/  @!P1 BRA `(.L_x_49) ;  /* 0x0000000800a89947 */ /* 0x000fea0003800000 */
[----:B------:R-:W2:Y:S01]  /*6b00*/  LDG.E R24, desc[UR4][R14.64] ;  /* 0x000000040e187981 */ /* 0x000ea2000c1e1900 */
[----:B------:R-:W-:Y:S01]  /*6b10*/  HFMA2 R13, -RZ, RZ, 1.5048828125, 33.21875 ;  /* 0x3e055027ff0d7431 */ /* 0x000fe200000001ff */
[----:B------:R-:W-:-:S13]  /*6b20*/  FSETP.GEU.AND P3, PT, R12, 1.175494350822287508e-38, PT ;  /* 0x008000000c00780b */ /* 0x000fda0003f6e000 */
[----:B------:R-:W-:Y:S01]  /*6b30*/  @!P3 FMUL R12, R12, 8388608 ;  /* 0x4b0000000c0cb820 */ /* 0x000fe20000400000 */
[----:B--2---:R-:W-:-:S13]  /*6b40*/  FSETP.GEU.AND P1, PT, R24, 1.175494350822287508e-38, PT ;  /* 0x008000001800780b */ /* 0x004fda0003f2e000 */
[----:B------:R-:W-:-:S05]  /*6b50*/  @!P1 FMUL R24, R24, 8388608 ;  /* 0x4b00000018189820 */ /* 0x000fca0000400000 */
[C---:B------:R-:W-:Y:S02]  /*6b60*/  IADD3 R19, PT, PT, R24.reuse, -0x3f2aaaab, RZ ;  /* 0xc0d5555518137810 */ /* 0x040fe40007ffe0ff */
[----:B------:R-:W-:Y:S02]  /*6b70*/  ISETP.GT.U32.AND P2, PT, R24, 0x7f7fffff, PT ;  /* 0x7f7fffff1800780c */ /* 0x000fe40003f44070 */
[----:B------:R-:W-:-:S04]  /*6b80*/  LOP3.LUT R19, R19, 0xff800000, RZ, 0xc0, !PT ;  /* 0xff80000013137812 */ /* 0x000fc800078ec0ff */
[-C--:B------:R-:W-:Y:S02]  /*6b90*/  IADD3 R18, PT, PT, R24, -R19.reuse, RZ ;  /* 0x8000001318127210 */ /* 0x080fe40007ffe0ff */
[----:B------:R-:W-:Y:S02]  /*6ba0*/  I2FP.F32.S32 R26, R19 ;  /* 0x00000013001a7245 */ /* 0x000fe40000201400 */
[----:B------:R-:W-:Y:S01]  /*6bb0*/  FSEL R19, RZ, -23, P1 ;  /* 0xc1b80000ff137808 */ /* 0x000fe20000800000 */
[----:B------:R-:W-:Y:S01]  /*6bc0*/  FADD R18, R18, -1 ;  /* 0xbf80000012127421 */ /* 0x000fe20000000000 */
[----:B------:R-:W-:-:S03]  /*6bd0*/  FSETP.NEU.AND P1, PT, R24, RZ, PT ;  /* 0x000000ff1800720b */ /* 0x000fc60003f2d000 */
        /* <DEDUP_REMOVED lines=13> */
[----:B------:R-:W-:Y:S02]  /*6cb0*/  MOV R19, 0x7f800000 ;  /* 0x7f80000000137802 */ /* 0x000fe40000000f00 */
[----:B------:R-:W-:-:S03]  /*6cc0*/  LOP3.LUT R25, R25, 0xff800000, RZ, 0xc0, !PT ;  /* 0xff80000019197812 */ /* 0x000fc600078ec0ff */
[----:B------:R-:W-:Y:S01]  /*6cd0*/  @P2 FFMA R18, R24, R19, +INF ;  /* 0x7f80000018122423 */ /* 0x000fe20000000013 */
[-C--:B------:R-:W-:Y:S02]  /*6ce0*/  IADD3 R24, PT, PT, R12, -R25.reuse, RZ ;  /* 0x800000190c187210 */ /* 0x080fe40007ffe0ff */
[----:B------:R-:W-:Y:S02]  /*6cf0*/  I2FP.F32.S32 R26, R25 ;  /* 0x00000019001a7245 */ /* 0x000fe40000201400 */
[----:B------:R-:W-:Y:S01]  /*6d00*/  FSEL R25, RZ, -23, P3 ;  /* 0xc1b80000ff197808 */ /* 0x000fe20001800000 */
[----:B------:R-:W-:-:S04]  /*6d10*/  FADD R24, R24, -1 ;  /* 0xbf80000018187421 */ /* 0x000fc80000000000 */
[----:B------:R-:W-:Y:S01]  /*6d20*/  FFMA R25, R26, 1.1920928955078125e-07, R25 ;  /* 0x340000001a197823 */ /* 0x000fe20000000019 */
[C---:B------:R-:W-:Y:S01]  /*6d30*/  FFMA R27, R24.reuse, -R13, 0.14084610342979431152 ;  /* 0x3e1039f6181b7423 */ /* 0x040fe2000000080d */
[----:B------:R-:W2:Y:S03]  /*6d40*/  LDG.E R26, desc[UR4][R16.64] ;  /* 0x00000004101a7981 */ /* 0x000ea6000c1e1900 */
[----:B------:R-:W-:-:S04]  /*6d50*/  FFMA R27, R24, R27, -0.12148627638816833496 ;  /* 0xbdf8cdcc181b7423 */ /* 0x000fc8000000001b */
[----:B------:R-:W-:-:S04]  /*6d60*/  FFMA R27, R24, R27, 0.13980610668659210205 ;  /* 0x3e0f2955181b7423 */ /* 0x000fc8000000001b */
[----:B------:R-:W-:-:S04]  /*6d70*/  FFMA R27, R24, R27, -0.16684235632419586182 ;  /* 0xbe2ad8b9181b7423 */ /* 0x000fc8000000001b */
[----:B------:R-:W-:-:S04]  /*6d80*/  FFMA R27, R24, R27, 0.20012299716472625732 ;  /* 0x3e4ced0b181b7423 */ /* 0x000fc8000000001b */
[----:B------:R-:W-:-:S04]  /*6d90*/  FFMA R27, R24, R27, -0.24999669194221496582 ;  /* 0xbe7fff22181b7423 */ /* 0x000fc8000000001b */
[----:B------:R-:W-:Y:S01]  /*6da0*/  FFMA R27, R24, R27, 0.33333182334899902344 ;  /* 0x3eaaaa78181b7423 */ /* 0x000fe2000000001b */
[----:B------:R-:W-:-:S03]  /*6db0*/  ISETP.GT.U32.AND P3, PT, R12, 0x7f7fffff, PT ;  /* 0x7f7fffff0c00780c */ /* 0x000fc60003f64070 */
[----:B------:R-:W-:-:S04]  /*6dc0*/  FFMA R27, R24, R27, -0.5 ;  /* 0xbf000000181b7423 */ /* 0x000fc8000000001b */
[----:B------:R-:W-:-:S04]  /*6dd0*/  FMUL R27, R24, R27 ;  /* 0x0000001b181b7220 */ /* 0x000fc80000400000 */
[----:B------:R-:W-:Y:S01]  /*6de0*/  FFMA R24, R24, R27, R24 ;  /* 0x0000001b18187223 */ /* 0x000fe20000000018 */
[----:B------:R-:W-:-:S03]  /*6df0*/  FSETP.NEU.AND P2, PT, R12, RZ, PT ;  /* 0x000000ff0c00720b */ /* 0x000fc60003f4d000 */
[----:B------:R-:W-:Y:S01]  /*6e00*/  FFMA R24, R25, 0.69314718246459960938, R24 ;  /* 0x3f31721819187823 */ /* 0x000fe20000000018 */
[----:B------:R-:W-:Y:S01]  /*6e10*/  @P3 FFMA R24, R12, R19, +INF ;  /* 0x7f8000000c183423 */ /* 0x000fe20000000013 */
[----:B------:R-:W-:Y:S01]  /*6e20*/  UMOV UR8, 0xfefa39ef ;  /* 0xfefa39ef00087882 */ /* 0x000fe20000000000 */
[----:B------:R-:W-:Y:S01]  /*6e30*/  UMOV UR9, 0x3fe62e42 ;  /* 0x3fe62e4200097882 */ /* 0x000fe20000000000 */
[----:B--2---:R-:W-:-:S13]  /*6e40*/  FSETP.GEU.AND P4, PT, R26, 1.175494350822287508e-38, PT ;  /* 0x008000001a00780b */ /* 0x004fda0003f8e000 */
        /* <DEDUP_REMOVED lines=13> */
[----:B------:R-:W-:-:S03]  /*6f20*/  ISETP.GT.U32.AND P3, PT, R26, 0x7f7fffff, PT ;  /* 0x7f7fffff1a00780c */ /* 0x000fc60003f64070 */
[----:B------:R-:W-:Y:S01]  /*6f30*/  FFMA R25, R28, R25, -0.5 ;  /* 0xbf0000001c197423 */ /* 0x000fe20000000019 */
[----:B------:R-:W-:-:S03]  /*6f40*/  FSEL R12, RZ, -23, P4 ;  /* 0xc1b80000ff0c7808 */ /* 0x000fc60002000000 */
[C---:B------:R-:W-:Y:S02]  /*6f50*/  FMUL R25, R28.reuse, R25 ;  /* 0x000000191c197220 */ /* 0x040fe40000400000 */
[----:B------:R-:W-:Y:S02]  /*6f60*/  FFMA R12, R27, 1.1920928955078125e-07, R12 ;  /* 0x340000001b0c7823 */ /* 0x000fe4000000000c */
[----:B------:R-:W-:Y:S01]  /*6f70*/  FFMA R25, R28, R25, R28 ;  /* 0x000000191c197223 */ /* 0x000fe2000000001c */
[----:B------:R-:W-:-:S03]  /*6f80*/  FMUL R27, R0, 8388608 ;  /* 0x4b000000001b7820 */ /* 0x000fc60000400000 */
[----:B------:R-:W-:Y:S01]  /*6f90*/  FFMA R25, R12, 0.69314718246459960938, R25 ;  /* 0x3f3172180c197823 */ /* 0x000fe20000000019 */
[----:B------:R-:W-:Y:S01]  /*6fa0*/  @P3 FFMA R25, R26, R19, +INF ;  /* 0x7f8000001a193423 */ /* 0x000fe20000000013 */
[----:B------:R-:W-:Y:S02]  /*6fb0*/  FSETP.GEU.AND P3, PT, R0, 1.175494350822287508e-38, PT ;  /* 0x008000000000780b */ /* 0x000fe40003f6e000 */
[----:B------:R-:W-:Y:S02]  /*6fc0*/  FSETP.NEU.AND P4, PT, R26, RZ, PT ;  /* 0x000000ff1a00720b */ /* 0x000fe40003f8d000 */
[----:B------:R-:W-:Y:S02]  /*6fd0*/  FSEL R12, R27, R0, !P3 ;  /* 0x000000001b0c7208 */ /* 0x000fe40005800000 */
[----:B------:R-:W-:Y:S02]  /*6fe0*/  FSEL R25, R25, -INF , P4 ;  /* 0xff80000019197808 */ /* 0x000fe40002000000 */
[----:B------:R-:W-:-:S03]  /*6ff0*/  IADD3 R28, PT, PT, R12, -0x3f2aaaab, RZ ;  /* 0xc0d555550c1c7810 */ /* 0x000fc60007ffe0ff */
[----:B------:R-:W-:Y:S01]  /*7000*/  FADD R26, R8, R25 ;  /* 0x00000019081a7221 */ /* 0x000fe20000000000 */
[----:B------:R-:W-:Y:S02]  /*7010*/  LOP3.LUT R25, R28, 0xff800000, RZ, 0xc0, !PT ;  /* 0xff8000001c197812 */ /* 0x000fe400078ec0ff */
[----:B------:R-:W-:Y:S02]  /*7020*/  FSEL R27, R18, -INF , P1 ;  /* 0xff800000121b7808 */ /* 0x000fe40000800000 */
[----:B------:R-:W-:-:S05]  /*7030*/  IADD3 R18, PT, PT, R12, -R25, RZ ;  /* 0x800000190c127210 */ /* 0x000fca0007ffe0ff */
[----:B------:R-:W-:-:S04]  /*7040*/  FADD R18, R18, -1 ;  /* 0xbf80000012127421 */ /* 0x000fc80000000000 */
[----:B------:R-:W-:-:S04]  /*7050*/  FFMA R13, R18, -R13, 0.14084610342979431152 ;  /* 0x3e1039f6120d7423 */ /* 0x000fc8000000080d */
[----:B------:R-:W-:-:S04]  /*7060*/  FFMA R13, R18, R13, -0.12148627638816833496 ;  /* 0xbdf8cdcc120d7423 */ /* 0x000fc8000000000d */
[----:B------:R-:W-:-:S04]  /*7070*/  FFMA R13, R18, R13, 0.13980610668659210205 ;  /* 0x3e0f2955120d7423 */ /* 0x000fc8000000000d */
[----:B------:R-:W-:Y:S01]  /*7080*/  FFMA R13, R18, R13, -0.16684235632419586182 ;  /* 0xbe2ad8b9120d7423 */ /* 0x000fe2000000000d */
[----:B------:R-:W-:-:S03]  /*7090*/  FADD R26, R26, R27 ;  /* 0x0000001b1a1a7221 */ /* 0x000fc60000000000 */
[----:B------:R-:W-:-:S04]  /*70a0*/  FFMA R13, R18, R13, 0.20012299716472625732 ;  /* 0x3e4ced0b120d7423 */ /* 0x000fc8000000000d */
[----:B------:R-:W-:Y:S01]  /*70b0*/  FFMA R27, R18, R13, -0.24999669194221496582 ;  /* 0xbe7fff22121b7423 */ /* 0x000fe2000000000d */
[----:B------:R-:W-:-:S03]  /*70c0*/  FSEL R13, R24, -INF , P2 ;  /* 0xff800000180d7808 */ /* 0x000fc60001000000 */
[----:B------:R-:W-:Y:S01]  /*70d0*/  FFMA R27, R18, R27, 0.33333182334899902344 ;  /* 0x3eaaaa78121b7423 */ /* 0x000fe2000000001b */
[----:B------:R-:W-:Y:S01]  /*70e0*/  ISETP.GT.U32.AND P1, PT, R12, 0x7f7fffff, PT ;  /* 0x7f7fffff0c00780c */ /* 0x000fe20003f24070 */
[----:B------:R-:W-:Y:S02]  /*70f0*/  FADD R28, R26, R13 ;  /* 0x0000000d1a1c7221 */ /* 0x000fe40000000000 */
[C---:B------:R-:W-:Y:S01]  /*7100*/  FFMA R27, R18.reuse, R27, -0.5 ;  /* 0xbf000000121b7423 */ /* 0x040fe2000000001b */
[----:B------:R-:W-:Y:S02]  /*7110*/  I2FP.F32.S32 R24, R25 ;  /* 0x0000001900187245 */ /* 0x000fe40000201400 */
[----:B------:R-:W-:Y:S01]  /*7120*/  FSEL R13, RZ, -23, P3 ;  /* 0xc1b80000ff0d7808 */ /* 0x000fe20001800000 */
[----:B------:R-:W-:-:S04]  /*7130*/  FMUL R27, R18, R27 ;  /* 0x0000001b121b7220 */ /* 0x000fc80000400000 */
[----:B------:R-:W-:Y:S01]  /*7140*/  FFMA R18, R18, R27, R18 ;  /* 0x0000001b12127223 */ /* 0x000fe20000000012 */
[----:B------:R-:W-:-:S04]  /*7150*/  FFMA R13, R24, 1.1920928955078125e-07, R13 ;  /* 0x34000000180d7823 */ /* 0x000fc8000000000d */
[----:B------:R-:W-:Y:S01]  /*7160*/  FFMA R13, R13, 0.69314718246459960938, R18 ;  /* 0x3f3172180d0d7823 */ /* 0x000fe20000000012 */
[C---:B------:R-:W-:Y:S01]  /*7170*/  @P1 FFMA R13, R12.reuse, R19, +INF ;  /* 0x7f8000000c0d1423 */ /* 0x040fe20000000013 */
[----:B------:R-:W-:-:S04]  /*7180*/  FSETP.NEU.AND P1, PT, R12, RZ, PT ;  /* 0x000000ff0c00720b */ /* 0x000fc80003f2d000 */
[----:B------:R-:W-:Y:S02]  /*7190*/  FSEL R29, R13, -INF , P1 ;  /* 0xff8000000d1d7808 */ /* 0x000fe40000800000 */
[----:B------:R-:W-:Y:S08]  /*71a0*/  F2F.F64.F32 R12, R28 ;  /* 0x0000001c000c7310 */ /* 0x000ff00000201800 */
[----:B------:R-:W0:Y:S01]  /*71b0*/  F2F.F64.F32 R24, R29 ;  /* 0x0000001d00187310 */ /* 0x000e220000201800 */
[----:B------:R-:W-:Y:S01]  /*71c0*/  HFMA2 R19, -RZ, RZ, 1.9912109375, 0.00128841400146484375 ;  /* 0x3ff71547ff137431 */ /* 0x000fe200000001ff */
[----:B------:R-:W-:Y:S01]  /*71d0*/  MOV R18, 0x652b82fe ;  /* 0x652b82fe00127802 */ /* 0x000fe20000000f00 */
[----:B0-----:R-:W-:-:S08]  /*71e0*/  DFMA R24, R24, -3, R12 ;  /* 0xc00800001818782b */ /* 0x001fd0000000000c */
[----:B------:R-:W-:-:S08]  /*71f0*/  DFMA R18, R24, R18, 6.75539944105574400000e+15 ;  /* 0x433800001812742b */ /* 0x000fd00000000012 */
[----:B------:R-:W-:-:S08]  /*7200*/  DADD R12, R18, -6.75539944105574400000e+15 ;  /* 0xc3380000120c7429 */ /* 0x000fd00000000000 */
[----:B------:R-:W-:Y:S01]  /*7210*/  DFMA R26, R12, -UR8, R24 ;  /* 0x800000080c1a7c2b */ /* 0x000fe20008000018 */
[----:B------:R-:W-:Y:S01]  /*7220*/  UMOV UR8, 0x3b39803f ;  /* 0x3b39803f00087882 */ /* 0x000fe20000000000 */
[----:B------:R-:W-:-:S06]  /*7230*/  UMOV UR9, 0x3c7abc9e ;  /* 0x3c7abc9e00097882 */ /* 0x000fcc0000000000 */
[----:B------:R-:W-:Y:S01]  /*7240*/  DFMA R26, R12, -UR8, R26 ;  /* 0x800000080c1a7c2b */ /* 0x000fe2000800001a */
[----:B------:R-:W-:Y:S01]  /*7250*/  HFMA2 R13, -RZ, RZ, 1.642578125, -0.00021207332611083984375 ;  /* 0x3e928af3ff0d7431 */ /* 0x000fe200000001ff */
[----:B------:R-:W-:Y:S01]  /*7260*/  MOV R12, 0xfca213ea ;  /* 0xfca213ea000c7802 */ /* 0x000fe20000000f00 */
[----:B------:R-:W-:Y:S01]  /*7270*/  UMOV UR8, 0x69ce2bdf ;  /* 0x69ce2bdf00087882 */ /* 0x000fe20000000000 */
[----:B------:R-:W-:-:S04]  /*7280*/  UMOV UR9, 0x3e5ade15 ;  /* 0x3e5ade1500097882 */ /* 0x000fc80000000000 */
        /* <DEDUP_REMOVED lines=25> */
[----:B------:R-:W-:-:S07]  /*7420*/  FSETP.GEU.AND P1, PT, |R25|, 4.1917929649353027344, PT ;  /* 0x4086232b1900780b */ /* 0x000fce0003f2e200 */
[C---:B------:R-:W-:Y:S01]  /*7430*/  DFMA R12, R26.reuse, R12, 1 ;  /* 0x3ff000001a0c742b */ /* 0x040fe2000000000c */
[----:B------:R-:W-:Y:S07]  /*7440*/  BSSY.RECONVERGENT B2, `(.L_x_50) ;  /* 0x0000012000027945 */ /* 0x000fee0003800200 */
        /* <DEDUP_REMOVED lines=17> */
.L_x_51:
[----:B------:R-:W-:Y:S05]  /*7560*/  BSYNC.RECONVERGENT B2 ;  /* 0x0000000000027941 */ /* 0x000fea0003800200 */
.L_x_50:
[----:B---3--:R-:W0:Y:S02]  /*7570*/  F2F.F64.F32 R12, R22 ;  /* 0x00000016000c7310 */ /* 0x008e240000201800 */
[----:B0-----:R-:W-:-:S06]  /*7580*/  DADD R12, R12, R26 ;  /* 0x000000000c0c7229 */ /* 0x001fcc000000001a */
[----:B------:R0:W1:Y:S05]  /*7590*/  F2F.F32.F64 R22, R12 ;  /* 0x0000000c00167310 */ /* 0x00006a0000301000 */
.L_x_49:
[----:B------:R-:W-:Y:S05]  /*75a0*/  BSYNC.RECONVERGENT B1 ;  /* 0x0000000000017941 */ /* 0x000fea0003800200 */
.L_x_48:
[----:B------:R-:W-:Y:S01]  /*75b0*/  FSETP.GEU.AND P1, PT, R10, R7, PT ;  /* 0x000000070a00720b */ /* 0x000fe20003f2e000 */
[----:B------:R-:W-:-:S12]  /*75c0*/  BSSY.RECONVERGENT B1, `(.L_x_52) ;  /* 0x00000ad000017945 */ /* 0x000fd80003800200 */
[----:B------:R-:W-:Y:S05]  /*75d0*/  @P1 BRA `(.L_x_53) ;  /* 0x0000000800ac1947 */ /* 0x000fea0003800000 */
[----:B0-----:R-:W2:Y:S04]  /*75e0*/  LDG.E R13, desc[UR4][R14.64] ;  /* 0x000000040e0d7981 */ /* 0x001ea8000c1e1900 */
[----:B------:R-:W4:Y:S01]  /*75f0*/  LDG.E R12, desc[UR4][R16.64] ;  /* 0x00000004100c7981 */ /* 0x000f22000c1e1900 */
[----:B------:R-:W-:Y:S01]  /*7600*/  FADD R18, R7, -R10 ;  /* 0x8000000a07127221 */ /* 0x000fe20000000000 */
[----:B------:R-:W-:Y:S01]  /*7610*/  MOV R10, 0x3e055027 ;  /* 0x3e055027000a7802 */ /* 0x000fe20000000f00 */
[----:B------:R-:W-:Y:S01]  /*7620*/  UMOV UR8, 0xfefa39ef ;  /* 0xfefa39ef00087882 */ /* 0x000fe20000000000 */
[----:B------:R-:W-:Y:S01]  /*7630*/  UMOV UR9, 0x3fe62e42 ;  /* 0x3fe62e4200097882 */ /* 0x000fe20000000000 */
[----:B------:R-:W-:Y:S01]  /*7640*/  BSSY.RECONVERGENT B2, `(.L_x_54) ;  /* 0x00000a1000027945 */ /* 0x000fe20003800200 */
[----:B------:R-:W-:-:S04]  /*7650*/  FSETP.GEU.AND P1, PT, R18, 1.175494350822287508e-38, PT ;  /* 0x008000001200780b */ /* 0x000fc80003f2e000 */
[----:B------:R-:W-:-:S09]  /*7660*/  FSEL R26, RZ, -23, P1 ;  /* 0xc1b80000ff1a7808 */ /* 0x000fd20000800000 */
[----:B------:R-:W-:-:S05]  /*7670*/  @!P1 FMUL R18, R18, 8388608 ;  /* 0x4b00000012129820 */ /* 0x000fca0000400000 */
[C---:B------:R-:W-:Y:S02]  /*7680*/  IADD3 R25, PT, PT, R18.reuse, -0x3f2aaaab, RZ ;  /* 0xc0d5555512197810 */ /* 0x040fe40007ffe0ff */
[----:B------:R-:W-:Y:S02]  /*7690*/  FSETP.NEU.AND P1, PT, R18, RZ, PT ;  /* 0x000000ff1200720b */ /* 0x000fe40003f2d000 */
        /* <DEDUP_REMOVED lines=17> */
[----:B----4-:R-:W-:-:S11]  /*77b0*/  FSETP.GEU.AND P3, PT, R12, 1.175494350822287508e-38, PT ;  /* 0x008000000c00780b */ /* 0x010fd60003f6e000 */
[----:B------:R-:W-:Y:S02]  /*77c0*/  @!P2 FMUL R13, R13, 8388608 ;  /* 0x4b0000000d0da820 */ /* 0x000fe40000400000 */
[----:B------:R-:W-:-:S03]  /*77d0*/  @!P3 FMUL R12, R12, 8388608 ;  /* 0x4b0000000c0cb820 */ /* 0x000fc60000400000 */
[C---:B------:R-:W-:Y:S02]  /*77e0*/  IADD3 R24, PT, PT, R13.reuse, -0x3f2aaaab, RZ ;  /* 0xc0d555550d187810 */ /* 0x040fe40007ffe0ff */
[C---:B------:R-:W-:Y:S02]  /*77f0*/  ISETP.GT.U32.AND P4, PT, R13.reuse, 0x7f7fffff, PT ;  /* 0x7f7fffff0d00780c */ /* 0x040fe40003f84070 */
[----:B------:R-:W-:Y:S02]  /*7800*/  LOP3.LUT R24, R24, 0xff800000, RZ, 0xc0, !PT ;  /* 0xff80000018187812 */ /* 0x000fe400078ec0ff */
[----:B------:R-:W-:Y:S02]  /*7810*/  IADD3 R26, PT, PT, R12, -0x3f2aaaab, RZ ;  /* 0xc0d555550c1a7810 */ /* 0x000fe40007ffe0ff */
[-C--:B------:R-:W-:Y:S02]  /*7820*/  IADD3 R25, PT, PT, R13, -R24.reuse, RZ ;  /* 0x800000180d197210 */ /* 0x080fe40007ffe0ff */
[----:B------:R-:W-:-:S02]  /*7830*/  I2FP.F32.S32 R27, R24 ;  /* 0x00000018001b7245 */ /* 0x000fc40000201400 */
[----:B------:R-:W-:Y:S01]  /*7840*/  FSEL R24, RZ, -23, P2 ;  /* 0xc1b80000ff187808 */ /* 0x000fe20001000000 */
[----:B------:R-:W-:Y:S01]  /*7850*/  FADD R25, R25, -1 ;  /* 0xbf80000019197421 */ /* 0x000fe20000000000 */
[----:B------:R-:W-:Y:S02]  /*7860*/  ISETP.GT.U32.AND P2, PT, R18, 0x7f7fffff, PT ;  /* 0x7f7fffff1200780c */ /* 0x000fe40003f44070 */
[----:B------:R-:W-:Y:S01]  /*7870*/  FSETP.NEU.AND P5, PT, R12, RZ, PT ;  /* 0x000000ff0c00720b */ /* 0x000fe20003fad000 */
[----:B------:R-:W-:Y:S01]  /*7880*/  FFMA R28, R25, -R10, 0.14084610342979431152 ;  /* 0x3e1039f6191c7423 */ /* 0x000fe2000000080a */
[----:B------:R-:W-:Y:S01]  /*7890*/  FFMA R24, R27, 1.1920928955078125e-07, R24 ;  /* 0x340000001b187823 */ /* 0x000fe20000000018 */
[----:B------:R-:W-:Y:S02]  /*78a0*/  LOP3.LUT R27, R26, 0xff800000, RZ, 0xc0, !PT ;  /* 0xff8000001a1b7812 */ /* 0x000fe400078ec0ff */
        /* <DEDUP_REMOVED lines=11> */
[-C--:B------:R-:W-:Y:S01]  /*7960*/  @P2 FFMA R19, R18, R25.reuse, +INF ;  /* 0x7f80000012132423 */ /* 0x080fe20000000019 */
[C---:B------:R-:W-:Y:S01]  /*7970*/  FSETP.NEU.AND P2, PT, R13.reuse, RZ, PT ;  /* 0x000000ff0d00720b */ /* 0x040fe20003f4d000 */
[----:B------:R-:W-:Y:S01]  /*7980*/  @P4 FFMA R24, R13, R25, +INF ;  /* 0x7f8000000d184423 */ /* 0x000fe20000000019 */
[-C--:B------:R-:W-:Y:S02]  /*7990*/  IADD3 R13, PT, PT, R12, -R27.reuse, RZ ;  /* 0x8000001b0c0d7210 */ /* 0x080fe40007ffe0ff */
[----:B------:R-:W-:Y:S02]  /*79a0*/  I2FP.F32.S32 R27, R27 ;  /* 0x0000001b001b7245 */ /* 0x000fe40000201400 */
[----:B------:R-:W-:Y:S01]  /*79b0*/  FSEL R18, RZ, -23, P3 ;  /* 0xc1b80000ff127808 */ /* 0x000fe20001800000 */
[----:B------:R-:W-:Y:S01]  /*79c0*/  FADD R13, R13, -1 ;  /* 0xbf8000000d0d7421 */ /* 0x000fe20000000000 */
[----:B------:R-:W-:Y:S02]  /*79d0*/  FSETP.GEU.AND P3, PT, R0, 1.175494350822287508e-38, PT ;  /* 0x008000000000780b */ /* 0x000fe40003f6e000 */
[----:B------:R-:W-:Y:S01]  /*79e0*/  ISETP.GT.U32.AND P4, PT, R12, 0x7f7fffff, PT ;  /* 0x7f7fffff0c00780c */ /* 0x000fe20003f84070 */
[----:B------:R-:W-:Y:S01]  /*79f0*/  FFMA R26, R13, -R10, 0.14084610342979431152 ;  /* 0x3e1039f60d1a7423 */ /* 0x000fe2000000080a */
[----:B------:R-:W-:Y:S01]  /*7a00*/  FFMA R18, R27, 1.1920928955078125e-07, R18 ;  /* 0x340000001b127823 */ /* 0x000fe20000000012 */
[----:B------:R-:W-:Y:S01]  /*7a10*/  FMUL R27, R0, 8388608 ;  /* 0x4b000000001b7820 */ /* 0x000fe20000400000 */
[----:B------:R-:W-:Y:S01]  /*7a20*/  FSEL R24, R24, -INF , P2 ;  /* 0xff80000018187808 */ /* 0x000fe20001000000 */
[----:B------:R-:W-:Y:S01]  /*7a30*/  FFMA R26, R13, R26, -0.12148627638816833496 ;  /* 0xbdf8cdcc0d1a7423 */ /* 0x000fe2000000001a */
[----:B------:R-:W-:-:S03]  /*7a40*/  FSEL R19, R19, -INF , P1 ;  /* 0xff80000013137808 */ /* 0x000fc60000800000 */
        /* <DEDUP_REMOVED lines=8> */
[----:B------:R-:W-:-:S03]  /*7ad0*/  FSEL R26, R27, R0, !P3 ;  /* 0x000000001b1a7208 */ /* 0x000fc60005800000 */
[----:B------:R-:W-:Y:S01]  /*7ae0*/  FFMA R18, R18, 0.69314718246459960938, R13 ;  /* 0x3f31721812127823 */ /* 0x000fe2000000000d */
[----:B------:R-:W-:Y:S01]  /*7af0*/  IADD3 R13, PT, PT, R26, -0x3f2aaaab, RZ ;  /* 0xc0d555551a0d7810 */ /* 0x000fe20007ffe0ff */
[----:B------:R-:W-:Y:S01]  /*7b00*/  @P4 FFMA R18, R12, R25, +INF ;  /* 0x7f8000000c124423 */ /* 0x000fe20000000019 */
[----:B------:R-:W-:Y:S02]  /*7b10*/  ISETP.GT.U32.AND P2, PT, R26, 0x7f7fffff, PT ;  /* 0x7f7fffff1a00780c */ /* 0x000fe40003f44070 */
[----:B------:R-:W-:Y:S02]  /*7b20*/  LOP3.LUT R13, R13, 0xff800000, RZ, 0xc0, !PT ;  /* 0xff8000000d0d7812 */ /* 0x000fe400078ec0ff */
[----:B------:R-:W-:Y:S02]  /*7b30*/  FSEL R29, R18, -INF , P5 ;  /* 0xff800000121d7808 */ /* 0x000fe40002800000 */
        /* <DEDUP_REMOVED lines=10> */
[----:B------:R-:W-:Y:S01]  /*7be0*/  FFMA R12, R27, R12, 0.33333182334899902344 ;  /* 0x3eaaaa781b0c7423 */ /* 0x000fe2000000000c */
[----:B------:R-:W-:-:S03]  /*7bf0*/  FADD R10, R10, R24 ;  /* 0x000000180a0a7221 */ /* 0x000fc60000000000 */
[C---:B------:R-:W-:Y:S01]  /*7c00*/  FFMA R12, R27.reuse, R12, -0.5 ;  /* 0xbf0000001b0c7423 */ /* 0x040fe2000000000c */
[----:B------:R-:W-:Y:S01]  /*7c10*/  FADD R10, R10, R19 ;  /* 0x000000130a0a7221 */ /* 0x000fe20000000000 */
[----:B------:R-:W-:Y:S02]  /*7c20*/  HFMA2 R19, -RZ, RZ, 1.9912109375, 0.00128841400146484375 ;  /* 0x3ff71547ff137431 */ /* 0x000fe400000001ff */
[----:B------:R-:W-:Y:S01]  /*7c30*/  FMUL R18, R27, R12 ;  /* 0x0000000c1b127220 */ /* 0x000fe20000400000 */
[----:B------:R-:W-:-:S03]  /*7c40*/  FSEL R12, RZ, -23, P3 ;  /* 0xc1b80000ff0c7808 */ /* 0x000fc60001800000 */
[----:B------:R-:W-:Y:S01]  /*7c50*/  FFMA R27, R27, R18, R27 ;  /* 0x000000121b1b7223 */ /* 0x000fe2000000001b */
[----:B------:R-:W-:Y:S01]  /*7c60*/  MOV R18, 0x652b82fe ;  /* 0x652b82fe00127802 */ /* 0x000fe20000000f00 */
[----:B------:R-:W-:-:S04]  /*7c70*/  FFMA R12, R13, 1.1920928955078125e-07, R12 ;  /* 0x340000000d0c7823 */ /* 0x000fc8000000000c */
[----:B------:R-:W-:Y:S01]  /*7c80*/  FFMA R12, R12, 0.69314718246459960938, R27 ;  /* 0x3f3172180c0c7823 */ /* 0x000fe2000000001b */
[C---:B------:R-:W-:Y:S01]  /*7c90*/  @P2 FFMA R12, R26.reuse, R25, +INF ;  /* 0x7f8000001a0c2423 */ /* 0x040fe20000000019 */
[----:B------:R-:W-:-:S04]  /*7ca0*/  FSETP.NEU.AND P2, PT, R26, RZ, PT ;  /* 0x000000ff1a00720b */ /* 0x000fc80003f4d000 */
        /* <DEDUP_REMOVED lines=58> */
.L_x_55:
[----:B------:R-:W-:Y:S05]  /*8050*/  BSYNC.RECONVERGENT B2 ;  /* 0x0000000000027941 */ /* 0x000fea0003800200 */
.L_x_54:
[----:B-1-3--:R-:W0:Y:S02]  /*8060*/  F2F.F64.F32 R12, R22 ;  /* 0x00000016000c7310 */ /* 0x00ae240000201800 */
[----:B0-----:R-:W-:-:S06]  /*8070*/  DADD R12, R12, -R26 ;  /* 0x000000000c0c7229 */ /* 0x001fcc000000081a */
[----:B------:R2:W4:Y:S05]  /*8080*/  F2F.F32.F64 R22, R12 ;  /* 0x0000000c00167310 */ /* 0x00052a0000301000 */
.L_x_53:
[----:B------:R-:W-:Y:S05]  /*8090*/  BSYNC.RECONVERGENT B1 ;  /* 0x0000000000017941 */ /* 0x000fea0003800200 */
.L_x_52:
[----:B------:R-:W-:Y:S01]  /*80a0*/  FSETP.GT.AND P1, PT, R9, R6, PT ;  /* 0x000000060900720b */ /* 0x000fe20003f24000 */
[----:B------:R-:W-:-:S12]  /*80b0*/  BSSY.RECONVERGENT B1, `(.L_x_56) ;  /* 0x00000ac000017945 */ /* 0x000fd80003800200 */
[----:B------:R-:W-:Y:S05]  /*80c0*/  @!P1 BRA `(.L_x_57) ;  /* 0x0000000800a89947 */ /* 0x000fea0003800000 */
[----:B0-2---:R-:W2:Y:S04]  /*80d0*/  LDG.E R13, desc[UR4][R14.64] ;  /* 0x000000040e0d7981 */ /* 0x005ea8000c1e1900 */
[----:B------:R-:W5:Y:S01]  /*80e0*/  LDG.E R10, desc[UR4][R16.64] ;  /* 0x00000004100a7981 */ /* 0x000f62000c1e1900 */
[C---:B------:R-:W-:Y:S01]  /*80f0*/  FSETP.GEU.AND P1, PT, R11.reuse, 1.175494350822287508e-38, PT ;  /* 0x008000000b00780b */ /* 0x040fe20003f2e000 */
[----:B------:R-:W-:Y:S01]  /*8100*/  UMOV UR8, 0xfefa39ef ;  /* 0xfefa39ef00087882 */ /* 0x000fe20000000000 */
[----:B------:R-:W-:Y:S01]  /*8110*/  MOV R12, 0x3e055027 ;  /* 0x3e055027000c7802 */ /* 0x000fe20000000f00 */
[----:B------:R-:W-:Y:S01]  /*8120*/  UMOV UR9, 0x3fe62e42 ;  /* 0x3fe62e4200097882 */ /* 0x000fe20000000000 */
[----:B------:R-:W-:Y:S09]  /*8130*/  BSSY.RECONVERGENT B2, `(.L_x_58) ;  /* 0x00000a1000027945 */ /* 0x000ff20003800200 */
[----:B------:R-:W-:-:S05]  /*8140*/  @!P1 FMUL R11, R11, 8388608 ;  /* 0x4b0000000b0b9820 */ /* 0x000fca0000400000 */
        /* <DEDUP_REMOVED lines=12> */
[----:B------:R-:W-:Y:S01]  /*8210*/  FMUL R26, R19, R26 ;  /* 0x0000001a131a7220 */ /* 0x000fe20000400000 */
[----:B--2---:R-:W-:Y:S02]  /*8220*/  FSETP.GEU.AND P3, PT, R13, 1.175494350822287508e-38, PT ;  /* 0x008000000d00780b */ /* 0x004fe40003f6e000 */
[----:B-----5:R-:W-:-:S11]  /*8230*/  FSETP.GEU.AND P2, PT, R10, 1.175494350822287508e-38, PT ;  /* 0x008000000a00780b */ /* 0x020fd60003f4e000 */
[----:B------:R-:W-:Y:S02]  /*8240*/  @!P3 FMUL R13, R13, 8388608 ;  /* 0x4b0000000d0db820 */ /* 0x000fe40000400000 */
[----:B------:R-:W-:-:S03]  /*8250*/  @!P2 FMUL R10, R10, 8388608 ;  /* 0x4b0000000a0aa820 */ /* 0x000fc60000400000 */
[C---:B------:R-:W-:Y:S02]  /*8260*/  IADD3 R25, PT, PT, R13.reuse, -0x3f2aaaab, RZ ;  /* 0xc0d555550d197810 */ /* 0x040fe40007ffe0ff */
[----:B------:R-:W-:Y:S02]  /*8270*/  ISETP.GT.U32.AND P4, PT, R13, 0x7f7fffff, PT ;  /* 0x7f7fffff0d00780c */ /* 0x000fe40003f84070 */
[----:B------:R-:W-:Y:S01]  /*8280*/  LOP3.LUT R18, R25, 0xff800000, RZ, 0xc0, !PT ;  /* 0xff80000019127812 */ /* 0x000fe200078ec0ff */
[----:B------:R-:W-:Y:S01]  /*8290*/  FFMA R25, R19, R26, R19 ;  /* 0x0000001a13197223 */ /* 0x000fe20000000013 */
[----:B------:R-:W-:Y:S02]  /*82a0*/  ISETP.GT.U32.AND P5, PT, R10, 0x7f7fffff, PT ;  /* 0x7f7fffff0a00780c */ /* 0x000fe40003fa4070 */
        /* <DEDUP_REMOVED lines=14> */
[----:B------:R-:W-:Y:S02]  /*8390*/  FSEL R26, RZ, -23, P3 ;  /* 0xc1b80000ff1a7808 */ /* 0x000fe40001800000 */
[----:B------:R-:W-:Y:S01]  /*83a0*/  ISETP.GT.U32.AND P3, PT, R11, 0x7f7fffff, PT ;  /* 0x7f7fffff0b00780c */ /* 0x000fe20003f64070 */
[----:B------:R-:W-:Y:S01]  /*83b0*/  FFMA R24, R27, 1.1920928955078125e-07, R24 ;  /* 0x340000001b187823 */ /* 0x000fe20000000018 */
[----:B------:R-:W-:Y:S02]  /*83c0*/  I2FP.F32.S32 R27, R18 ;  /* 0x00000012001b7245 */ /* 0x000fe40000201400 */
[----:B------:R-:W-:Y:S01]  /*83d0*/  FSETP.NEU.AND P1, PT, R11, RZ, PT ;  /* 0x000000ff0b00720b */ /* 0x000fe20003f2d000 */
[----:B------:R-:W-:Y:S01]  /*83e0*/  FFMA R18, R24, 0.69314718246459960938, R25 ;  /* 0x3f31721818127823 */ /* 0x000fe20000000019 */
[----:B------:R-:W-:Y:S01]  /*83f0*/  IADD3 R25, PT, PT, R10, -0x3f2aaaab, RZ ;  /* 0xc0d555550a197810 */ /* 0x000fe20007ffe0ff */
[----:B------:R-:W-:Y:S01]  /*8400*/  FFMA R26, R27, 1.1920928955078125e-07, R26 ;  /* 0x340000001b1a7823 */ /* 0x000fe2000000001a */
[----:B------:R-:W-:-:S02]  /*8410*/  MOV R24, 0x7f800000 ;  /* 0x7f80000000187802 */ /* 0x000fc40000000f00 */
[----:B------:R-:W-:Y:S01]  /*8420*/  LOP3.LUT R25, R25, 0xff800000, RZ, 0xc0, !PT ;  /* 0xff80000019197812 */ /* 0x000fe200078ec0ff */
[----:B------:R-:W-:Y:S02]  /*8430*/  FFMA R19, R26, 0.69314718246459960938, R19 ;  /* 0x3f3172181a137823 */ /* 0x000fe40000000013 */
[-C--:B------:R-:W-:Y:S01]  /*8440*/  @P3 FFMA R18, R11, R24.reuse, +INF ;  /* 0x7f8000000b123423 */ /* 0x080fe20000000018 */
[----:B------:R-:W-:Y:S01]  /*8450*/  IADD3 R27, PT, PT, R10, -R25, RZ ;  /* 0x800000190a1b7210 */ /* 0x000fe20007ffe0ff */
[----:B------:R-:W-:Y:S01]  /*8460*/  @P4 FFMA R19, R13, R24, +INF ;  /* 0x7f8000000d134423 */ /* 0x000fe20000000018 */
[C---:B------:R-:W-:Y:S01]  /*8470*/  FMUL R11, R0.reuse, 8388608 ;  /* 0x4b000000000b7820 */ /* 0x040fe20000400000 */
[----:B------:R-:W-:Y:S02]  /*8480*/  FSETP.GEU.AND P4, PT, R0, 1.175494350822287508e-38, PT ;  /* 0x008000000000780b */ /* 0x000fe40003f8e000 */
[----:B------:R-:W-:Y:S01]  /*8490*/  FADD R27, R27, -1 ;  /* 0xbf8000001b1b7421 */ /* 0x000fe20000000000 */
[----:B------:R-:W-:-:S02]  /*84a0*/  FSETP.NEU.AND P3, PT, R13, RZ, PT ;  /* 0x000000ff0d00720b */ /* 0x000fc40003f6d000 */
[----:B------:R-:W-:Y:S01]  /*84b0*/  FSEL R13, RZ, -23, P2 ;  /* 0xc1b80000ff0d7808 */ /* 0x000fe20001000000 */
[----:B------:R-:W-:Y:S01]  /*84c0*/  FFMA R26, R27, -R12, 0.14084610342979431152 ;  /* 0x3e1039f61b1a7423 */ /* 0x000fe2000000080c */
[----:B------:R-:W-:Y:S02]  /*84d0*/  FSEL R11, R11, R0, !P4 ;  /* 0x000000000b0b7208 */ /* 0x000fe40006000000 */
[----:B------:R-:W-:Y:S01]  /*84e0*/  FSETP.NEU.AND P2, PT, R10, RZ, PT ;  /* 0x000000ff0a00720b */ /* 0x000fe20003f4d000 */
        /* <DEDUP_REMOVED lines=9> */
[----:B------:R-:W-:-:S05]  /*8580*/  I2FP.F32.S32 R26, R25 ;  /* 0x00000019001a7245 */ /* 0x000fca0000201400 */
[----:B------:R-:W-:Y:S01]  /*8590*/  FFMA R28, R26, 1.1920928955078125e-07, R13 ;  /* 0x340000001a1c7823 */ /* 0x000fe2000000000d */
[----:B------:R-:W-:-:S03]  /*85a0*/  IADD3 R26, PT, PT, R11, -0x3f2aaaab, RZ ;  /* 0xc0d555550b1a7810 */ /* 0x000fc60007ffe0ff */
[----:B------:R-:W-:Y:S01]  /*85b0*/  FFMA R27, R28, 0.69314718246459960938, R27 ;  /* 0x3f3172181c1b7823 */ /* 0x000fe2000000001b */
[----:B------:R-:W-:Y:S01]  /*85c0*/  LOP3.LUT R26, R26, 0xff800000, RZ, 0xc0, !PT ;  /* 0xff8000001a1a7812 */ /* 0x000fe200078ec0ff */
[----:B------:R-:W-:Y:S01]  /*85d0*/  @P5 FFMA R27, R10, R24, +INF ;  /* 0x7f8000000a1b5423 */ /* 0x000fe20000000018 */
[C---:B------:R-:W-:Y:S02]  /*85e0*/  ISETP.GT.U32.AND P5, PT, R11.reuse, 0x7f7fffff, PT ;  /* 0x7f7fffff0b00780c */ /* 0x040fe40003fa4070 */
        /* <DEDUP_REMOVED lines=8> */
[----:B------:R-:W-:Y:S02]  /*8670*/  FADD R27, R8, R27 ;  /* 0x0000001b081b7221 */ /* 0x000fe40000000000 */
        /* <DEDUP_REMOVED lines=9> */
[----:B------:R-:W-:-:S03]  /*8710*/  FSEL R12, R19, -INF , P3 ;  /* 0xff800000130c7808 */ /* 0x000fc60001800000 */
[----:B------:R-:W-:Y:S01]  /*8720*/  FFMA R10, R10, 0.69314718246459960938, R13 ;  /* 0x3f3172180a0a7823 */ /* 0x000fe2000000000d */
[----:B------:R-:W-:Y:S01]  /*8730*/  @P5 FFMA R10, R11, R24, +INF ;  /* 0x7f8000000b0a5423 */ /* 0x000fe20000000018 */
[----:B------:R-:W-:Y:S01]  /*8740*/  FADD R27, R27, R12 ;  /* 0x0000000c1b1b7221 */ /* 0x000fe20000000000 */
[----:B------:R-:W-:Y:S01]  /*8750*/  HFMA2 R13, -RZ, RZ, 1.9912109375, 0.00128841400146484375 ;  /* 0x3ff71547ff0d7431 */ /* 0x000fe200000001ff */
[----:B------:R-:W-:Y:S02]  /*8760*/  MOV R12, 0x652b82fe ;  /* 0x652b82fe000c7802 */ /* 0x000fe40000000f00 */
[----:B------:R-:W-:Y:S02]  /*8770*/  FSEL R28, R10, -INF , P4 ;  /* 0xff8000000a1c7808 */ /* 0x000fe40002000000 */
[----:B------:R-:W-:Y:S02]  /*8780*/  FSEL R10, R18, -INF , P1 ;  /* 0xff800000120a7808 */ /* 0x000fe40000800000 */
        /* <DEDUP_REMOVED lines=59> */
.L_x_59:
[----:B------:R-:W-:Y:S05]  /*8b40*/  BSYNC.RECONVERGENT B2 ;  /* 0x0000000000027941 */ /* 0x000fea0003800200 */
.L_x_58:
[----:B--2---:R-:W-:-:S06]  /*8b50*/  DADD R24, R24, R26 ;  /* 0x0000000018187229 */ /* 0x004fcc000000001a */
[----:B------:R0:W2:Y:S05]  /*8b60*/  F2F.F32.F64 R20, R24 ;  /* 0x0000001800147310 */ /* 0x0000aa0000301000 */
.L_x_57:
[----:B------:R-:W-:Y:S05]  /*8b70*/  BSYNC.RECONVERGENT B1 ;  /* 0x0000000000017941 */ /* 0x000fea0003800200 */
.L_x_56:
[----:B------:R-:W-:Y:S01]  /*8b80*/  FSETP.GEU.AND P1, PT, R9, R6, PT ;  /* 0x000000060900720b */ /* 0x000fe20003f2e000 */
[----:B------:R-:W-:-:S12]  /*8b90*/  BSSY.RECONVERGENT B1, `(.L_x_60) ;  /* 0x00000ac000017945 */ /* 0x000fd80003800200 */
[----:B------:R-:W-:Y:S05]  /*8ba0*/  @P1 BRA `(.L_x_61) ;  /* 0x0000000800a81947 */ /* 0x000fea0003800000 */
[----:B------:R-:W5:Y:S04]  /*8bb0*/  LDG.E R11, desc[UR4][R14.64] ;  /* 0x000000040e0b7981 */ /* 0x000f68000c1e1900 */
[----:B------:R-:W3:Y:S01]  /*8bc0*/  LDG.E R10, desc[UR4][R16.64] ;  /* 0x00000004100a7981 */ /* 0x000ee2000c1e1900 */
[----:B------:R-:W-:Y:S01]  /*8bd0*/  FADD R9, R6, -R9 ;  /* 0x8000000906097221 */ /* 0x000fe20000000000 */
[----:B0-2---:R-:W-:Y:S01]  /*8be0*/  MOV R12, 0x3e055027 ;  /* 0x3e055027000c7802 */ /* 0x005fe20000000f00 */
[----:B------:R-:W-:Y:S01]  /*8bf0*/  UMOV UR8, 0xfefa39ef ;  /* 0xfefa39ef00087882 */ /* 0x000fe20000000000 */
[----:B------:R-:W-:Y:S01]  /*8c00*/  UMOV UR9, 0x3fe62e42 ;  /* 0x3fe62e4200097882 */ /* 0x000fe20000000000 */
[----:B------:R-:W-:Y:S01]  /*8c10*/  BSSY.RECONVERGENT B2, `(.L_x_62) ;  /* 0x00000a1000027945 */ /* 0x000fe20003800200 */
[----:B------:R-:W-:-:S13]  /*8c20*/  FSETP.GEU.AND P1, PT, R9, 1.175494350822287508e-38, PT ;  /* 0x008000000900780b */ /* 0x000fda0003f2e000 */
[----:B------:R-:W-:-:S05]  /*8c30*/  @!P1 FMUL R9, R9, 8388608 ;  /* 0x4b00000009099820 */ /* 0x000fca0000400000 */
[----:B------:R-:W-:-:S04]  /*8c40*/  IADD3 R24, PT, PT, R9, -0x3f2aaaab, RZ ;  /* 0xc0d5555509187810 */ /* 0x000fc80007ffe0ff */
[----:B------:R-:W-:-:S04]  /*8c50*/  LOP3.LUT R24, R24, 0xff800000, RZ, 0xc0, !PT ;  /* 0xff80000018187812 */ /* 0x000fc800078ec0ff */
        /* <DEDUP_REMOVED lines=16> */
[----:B-----5:R-:W-:Y:S02]  /*8d60*/  FSETP.GEU.AND P3, PT, R11, 1.175494350822287508e-38, PT ;  /* 0x008000000b00780b */ /* 0x020fe40003f6e000 */
[----:B---3--:R-:W-:-:S11]  /*8d70*/  FSETP.GEU.AND P2, PT, R10, 1.175494350822287508e-38, PT ;  /* 0x008000000a00780b */ /* 0x008fd60003f4e000 */
[----:B------:R-:W-:Y:S02]  /*8d80*/  @!P3 FMUL R11, R11, 8388608 ;  /* 0x4b0000000b0bb820 */ /* 0x000fe40000400000 */
[----:B------:R-:W-:-:S03]  /*8d90*/  @!P2 FMUL R10, R10, 8388608 ;  /* 0x4b0000000a0aa820 */ /* 0x000fc60000400000 */
[C---:B------:R-:W-:Y:S02]  /*8da0*/  IADD3 R18, PT, PT, R11.reuse, -0x3f2aaaab, RZ ;  /* 0xc0d555550b127810 */ /* 0x040fe40007ffe0ff */
[C---:B------:R-:W-:Y:S02]  /*8db0*/  ISETP.GT.U32.AND P5, PT, R11.reuse, 0x7f7fffff, PT ;  /* 0x7f7fffff0b00780c */ /* 0x040fe40003fa4070 */
[----:B------:R-:W-:Y:S02]  /*8dc0*/  LOP3.LUT R18, R18, 0xff800000, RZ, 0xc0, !PT ;  /* 0xff80000012127812 */ /* 0x000fe400078ec0ff */
[----:B------:R-:W-:Y:S02]  /*8dd0*/  IADD3 R26, PT, PT, R10, -0x3f2aaaab, RZ ;  /* 0xc0d555550a1a7810 */ /* 0x000fe40007ffe0ff */
[----:B------:R-:W-:Y:S02]  /*8de0*/  IADD3 R19, PT, PT, R11, -R18, RZ ;  /* 0x800000120b137210 */ /* 0x000fe40007ffe0ff */
[----:B------:R-:W-:-:S02]  /*8df0*/  LOP3.LUT R25, R26, 0xff800000, RZ, 0xc0, !PT ;  /* 0xff8000001a197812 */ /* 0x000fc400078ec0ff */
[----:B------:R-:W-:Y:S01]  /*8e00*/  I2FP.F32.S32 R29, R18 ;  /* 0x00000012001d7245 */ /* 0x000fe20000201400 */
[----:B------:R-:W-:Y:S01]  /*8e10*/  FADD R19, R19, -1 ;  /* 0xbf80000013137421 */ /* 0x000fe20000000000 */
[----:B------:R-:W-:Y:S02]  /*8e20*/  IADD3 R27, PT, PT, R10, -R25, RZ ;  /* 0x800000190a1b7210 */ /* 0x000fe40007ffe0ff */
[----:B------:R-:W-:Y:S01]  /*8e30*/  FSEL R18, RZ, -23, P3 ;  /* 0xc1b80000ff127808 */ /* 0x000fe20001800000 */
[----:B------:R-:W-:Y:S01]  /*8e40*/  FFMA R28, R19, -R12, 0.14084610342979431152 ;  /* 0x3e1039f6131c7423 */ /* 0x000fe2000000080c */
[----:B------:R-:W-:Y:S01]  /*8e50*/  FSETP.GEU.AND P3, PT, R0, 1.175494350822287508e-38, PT ;  /* 0x008000000000780b */ /* 0x000fe20003f6e000 */
[----:B------:R-:W-:Y:S01]  /*8e60*/  FADD R27, R27, -1 ;  /* 0xbf8000001b1b7421 */ /* 0x000fe20000000000 */
[C---:B------:R-:W-:Y:S01]  /*8e70*/  ISETP.GT.U32.AND P1, PT, R10.reuse, 0x7f7fffff, PT ;  /* 0x7f7fffff0a00780c */ /* 0x040fe20003f24070 */
[----:B------:R-:W-:Y:S01]  /*8e80*/  FFMA R28, R19, R28, -0.12148627638816833496 ;  /* 0xbdf8cdcc131c7423 */ /* 0x000fe2000000001c */
[----:B------:R-:W-:Y:S01]  /*8e90*/  FFMA R18, R29, 1.1920928955078125e-07, R18 ;  /* 0x340000001d127823 */ /* 0x000fe20000000012 */
[----:B------:R-:W-:Y:S01]  /*8ea0*/  FFMA R24, R27, -R12, 0.14084610342979431152 ;  /* 0x3e1039f61b187423 */ /* 0x000fe2000000080c */
[----:B------:R-:W-:Y:S01]  /*8eb0*/  FSETP.NEU.AND P4, PT, R10, RZ, PT ;  /* 0x000000ff0a00720b */ /* 0x000fe20003f8d000 */
[----:B------:R-:W-:-:S02]  /*8ec0*/  FFMA R28, R19, R28, 0.13980610668659210205 ;  /* 0x3e0f2955131c7423 */ /* 0x000fc4000000001c */
[----:B------:R-:W-:Y:S02]  /*8ed0*/  FFMA R24, R27, R24, -0.12148627638816833496 ;  /* 0xbdf8cdcc1b187423 */ /* 0x000fe40000000018 */
[----:B------:R-:W-:Y:S02]  /*8ee0*/  FFMA R28, R19, R28, -0.16684235632419586182 ;  /* 0xbe2ad8b9131c7423 */ /* 0x000fe4000000001c */
[----:B------:R-:W-:Y:S01]  /*8ef0*/  FFMA R24, R27, R24, 0.13980610668659210205 ;  /* 0x3e0f29551b187423 */ /* 0x000fe20000000018 */
[----:B------:R-:W-:Y:S01]  /*8f00*/  @!P3 FMUL R0, R0, 8388608 ;  /* 0x4b0000000000b820 */ /* 0x000fe20000400000 */
[----:B------:R-:W-:Y:S02]  /*8f10*/  FFMA R28, R19, R28, 0.20012299716472625732 ;  /* 0x3e4ced0b131c7423 */ /* 0x000fe4000000001c */
[----:B------:R-:W-:Y:S02]  /*8f20*/  FFMA R24, R27, R24, -0.16684235632419586182 ;  /* 0xbe2ad8b91b187423 */ /* 0x000fe40000000018 */
[----:B------:R-:W-:Y:S01]  /*8f30*/  FFMA R28, R19, R28, -0.24999669194221496582 ;  /* 0xbe7fff22131c7423 */ /* 0x000fe2000000001c */
[----:B------:R-:W-:Y:S01]  /*8f40*/  IADD3 R26, PT, PT, R0, -0x3f2aaaab, RZ ;  /* 0xc0d55555001a7810 */ /* 0x000fe20007ffe0ff */
[----:B------:R-:W-:-:S02]  /*8f50*/  FFMA R24, R27, R24, 0.20012299716472625732 ;  /* 0x3e4ced0b1b187423 */ /* 0x000fc40000000018 */
[----:B------:R-:W-:Y:S02]  /*8f60*/  FFMA R28, R19, R28, 0.33333182334899902344 ;  /* 0x3eaaaa78131c7423 */ /* 0x000fe4000000001c */
[----:B------:R-:W-:Y:S02]  /*8f70*/  FFMA R24, R27, R24, -0.24999669194221496582 ;  /* 0xbe7fff221b187423 */ /* 0x000fe40000000018 */
[----:B------:R-:W-:Y:S02]  /*8f80*/  FFMA R28, R19, R28, -0.5 ;  /* 0xbf000000131c7423 */ /* 0x000fe4000000001c */
[----:B------:R-:W-:Y:S02]  /*8f90*/  FFMA R24, R27, R24, 0.33333182334899902344 ;  /* 0x3eaaaa781b187423 */ /* 0x000fe40000000018 */
[----:B------:R-:W-:Y:S02]  /*8fa0*/  FMUL R28, R19, R28 ;  /* 0x0000001c131c7220 */ /* 0x000fe40000400000 */
[----:B------:R-:W-:-:S02]  /*8fb0*/  FFMA R24, R27, R24, -0.5 ;  /* 0xbf0000001b187423 */ /* 0x000fc40000000018 */
[----:B------:R-:W-:Y:S02]  /*8fc0*/  FFMA R19, R19, R28, R19 ;  /* 0x0000001c13137223 */ /* 0x000fe40000000013 */
[C---:B------:R-:W-:Y:S02]  /*8fd0*/  FMUL R24, R27.reuse, R24 ;  /* 0x000000181b187220 */ /* 0x040fe40000400000 */
[----:B------:R-:W-:Y:S02]  /*8fe0*/  FFMA R18, R18, 0.69314718246459960938, R19 ;  /* 0x3f31721812127823 */ /* 0x000fe40000000013 */
[----:B------:R-:W-:Y:S01]  /*8ff0*/  FFMA R19, R27, R24, R27 ;  /* 0x000000181b137223 */ /* 0x000fe2000000001b */
[----:B------:R-:W-:Y:S02]  /*9000*/  I2FP.F32.S32 R27, R25 ;  /* 0x00000019001b7245 */ /* 0x000fe40000201400 */
[----:B------:R-:W-:Y:S02]  /*9010*/  FSEL R24, RZ, -23, P2 ;  /* 0xc1b80000ff187808 */ /* 0x000fe40001000000 */
[----:B------:R-:W-:-:S02]  /*9020*/  LOP3.LUT R25, R26, 0xff800000, RZ, 0xc0, !PT ;  /* 0xff8000001a197812 */ /* 0x000fc400078ec0ff */
[C---:B------:R-:W-:Y:S01]  /*9030*/  FSETP.NEU.AND P2, PT, R0.reuse, RZ, PT ;  /* 0x000000ff0000720b */ /* 0x040fe20003f4d000 */
[----:B------:R-:W-:Y:S01]  /*9040*/  FFMA R24, R27, 1.1920928955078125e-07, R24 ;  /* 0x340000001b187823 */ /* 0x000fe20000000018 */
[-C--:B------:R-:W-:Y:S02]  /*9050*/  IADD3 R27, PT, PT, R0, -R25.reuse, RZ ;  /* 0x80000019001b7210 */ /* 0x080fe40007ffe0ff */
[----:B------:R-:W-:Y:S01]  /*9060*/  I2FP.F32.S32 R25, R25 ;  /* 0x0000001900197245 */ /* 0x000fe20000201400 */
[----:B------:R-:W-:Y:S01]  /*9070*/  FFMA R24, R24, 0.69314718246459960938, R19 ;  /* 0x3f31721818187823 */ /* 0x000fe20000000013 */
[----:B------:R-:W-:Y:S01]  /*9080*/  MOV R19, 0x7f800000 ;  /* 0x7f80000000137802 */ /* 0x000fe20000000f00 */
[----:B------:R-:W-:-:S04]  /*9090*/  FADD R27, R27, -1 ;  /* 0xbf8000001b1b7421 */ /* 0x000fc80000000000 */
[----:B------:R-:W-:Y:S01]  /*90a0*/  FFMA R12, R27, -R12, 0.14084610342979431152 ;  /* 0x3e1039f61b0c7423 */ /* 0x000fe2000000080c */
[-C--:B------:R-:W-:Y:S01]  /*90b0*/  @P1 FFMA R24, R10, R19.reuse, +INF ;  /* 0x7f8000000a181423 */ /* 0x080fe20000000013 */
[----:B------:R-:W-:Y:S01]  /*90c0*/  ISETP.GT.U32.AND P1, PT, R0, 0x7f7fffff, PT ;  /* 0x7f7fffff0000780c */ /* 0x000fe20003f24070 */
[----:B------:R-:W-:Y:S01]  /*90d0*/  @P5 FFMA R18, R11, R19, +INF ;  /* 0x7f8000000b125423 */ /* 0x000fe20000000013 */
[----:B------:R-:W-:Y:S01]  /*90e0*/  FFMA R12, R27, R12, -0.12148627638816833496 ;  /* 0xbdf8cdcc1b0c7423 */ /* 0x000fe2000000000c */
[----:B------:R-:W-:Y:S02]  /*90f0*/  FSEL R10, RZ, -23, P3 ;  /* 0xc1b80000ff0a7808 */ /* 0x000fe40001800000 */
[----:B------:R-:W-:Y:S01]  /*9100*/  ISETP.GT.U32.AND P3, PT, R9, 0x7f7fffff, PT ;  /* 0x7f7fffff0900780c */ /* 0x000fe20003f64070 */
[----:B------:R-:W-:Y:S02]  /*9110*/  FFMA R12, R27, R12, 0.13980610668659210205 ;  /* 0x3e0f29551b0c7423 */ /* 0x000fe4000000000c */
[----:B------:R-:W-:-:S02]  /*9120*/  FFMA R25, R25, 1.1920928955078125e-07, R10 ;  /* 0x3400000019197823 */ /* 0x000fc4000000000a */
[----:B------:R-:W-:-:S04]  /*9130*/  FFMA R12, R27, R12, -0.16684235632419586182 ;  /* 0xbe2ad8b91b0c7423 */ /* 0x000fc8000000000c */
[----:B------:R-:W-:-:S04]  /*9140*/  FFMA R12, R27, R12, 0.20012299716472625732 ;  /* 0x3e4ced0b1b0c7423 */ /* 0x000fc8000000000c */
[----:B------:R-:W-:Y:S01]  /*9150*/  FFMA R12, R27, R12, -0.24999669194221496582 ;  /* 0xbe7fff221b0c7423 */ /* 0x000fe2000000000c */
[----:B------:R-:W-:-:S03]  /*9160*/  @P3 FFMA R13, R9, R19, +INF ;  /* 0x7f800000090d3423 */ /* 0x000fc60000000013 */
[----:B------:R-:W-:-:S04]  /*9170*/  FFMA R12, R27, R12, 0.33333182334899902344 ;  /* 0x3eaaaa781b0c7423 */ /* 0x000fc8000000000c */
[----:B------:R-:W-:-:S04]  /*9180*/  FFMA R12, R27, R12, -0.5 ;  /* 0xbf0000001b0c7423 */ /* 0x000fc8000000000c */
[----:B------:R-:W-:-:S04]  /*9190*/  FMUL R12, R27, R12 ;  /* 0x0000000c1b0c7220 */ /* 0x000fc80000400000 */
[----:B------:R-:W-:-:S04]  /*91a0*/  FFMA R12, R27, R12, R27 ;  /* 0x0000000c1b0c7223 */ /* 0x000fc8000000001b */
[----:B------:R-:W-:Y:S01]  /*91b0*/  FFMA R12, R25, 0.69314718246459960938, R12 ;  /* 0x3f317218190c7823 */ /* 0x000fe2000000000c */
[----:B------:R-:W-:Y:S01]  /*91c0*/  @P1 FFMA R12, R0, R19, +INF ;  /* 0x7f800000000c1423 */ /* 0x000fe20000000013 */
[----:B------:R-:W-:Y:S02]  /*91d0*/  FSETP.NEU.AND P1, PT, R11, RZ, PT ;  /* 0x000000ff0b00720b */ /* 0x000fe40003f2d000 */
[----:B------:R-:W-:Y:S02]  /*91e0*/  FSEL R11, R24, -INF , P4 ;  /* 0xff800000180b7808 */ /* 0x000fe40002000000 */
[----:B------:R-:W-:Y:S02]  /*91f0*/  FSETP.NEU.AND P4, PT, R9, RZ, PT ;  /* 0x000000ff0900720b */ /* 0x000fe40003f8d000 */
[----:B------:R-:W-:Y:S01]  /*9200*/  FSEL R0, R18, -INF , P1 ;  /* 0xff80000012007808 */ /* 0x000fe20000800000 */
[----:B------:R-:W-:Y:S01]  /*9210*/  FADD R11, R8, R11 ;  /* 0x0000000b080b7221 */ /* 0x000fe20000000000 */
[----:B------:R-:W-:-:S02]  /*9220*/  FSEL R13, R13, -INF , P4 ;  /* 0xff8000000d0d7808 */ /* 0x000fc40002000000 */
[----:B------:R-:W-:Y:S01]  /*9230*/  FSEL R9, R12, -INF , P2 ;  /* 0xff8000000c097808 */ /* 0x000fe20001000000 */
[----:B------:R-:W-:Y:S01]  /*9240*/  FADD R0, R11, R0 ;  /* 0x000000000b007221 */ /* 0x000fe20000000000 */
[----:B------:R-:W-:Y:S02]  /*9250*/  MOV R12, 0x652b82fe ;  /* 0x652b82fe000c7802 */ /* 0x000fe40000000f00 */
[----:B------:R-:W-:Y:S01]  /*9260*/  F2F.F64.F32 R18, R9 ;  /* 0x0000000900127310 */ /* 0x000fe20000201800 */
[----:B------:R-:W-:Y:S01]  /*9270*/  FADD R0, R0, R13 ;  /* 0x0000000d00007221 */ /* 0x000fe20000000000 */
[----:B------:R-:W-:-:S06]  /*9280*/  HFMA2 R13, -RZ, RZ, 1.9912109375, 0.00128841400146484375 ;  /* 0x3ff71547ff0d7431 */ /* 0x000fcc00000001ff */
        /* <DEDUP_REMOVED lines=57> */
.L_x_63:
[----:B------:R-:W-:Y:S05]  /*9620*/  BSYNC.RECONVERGENT B2 ;  /* 0x0000000000027941 */ /* 0x000fea0003800200 */
.L_x_62:
[----:B--2---:R-:W-:-:S06]  /*9630*/  DADD R24, R24, -R26 ;  /* 0x0000000018187229 */ /* 0x004fcc000000081a */
[----:B------:R0:W2:Y:S05]  /*9640*/  F2F.F32.F64 R20, R24 ;  /* 0x0000001800147310 */ /* 0x0000aa0000301000 */
.L_x_61:
[----:B------:R-:W-:Y:S05]  /*9650*/  BSYNC.RECONVERGENT B1 ;  /* 0x0000000000017941 */ /* 0x000fea0003800200 */
.L_x_60:
[----:B------:R-:W-:Y:S02]  /*9660*/  IADD3 R3, P2, PT, R3, 0x4, RZ ;  /* 0x0000000403037810 */ /* 0x000fe40007f5e0ff */
[----:B------:R-:W-:Y:S02]  /*9670*/  IADD3 R5, P3, PT, R5, 0x4, RZ ;  /* 0x0000000405057810 */ /* 0x000fe40007f7e0ff */
[----:B------:R-:W-:Y:S02]  /*9680*/  IADD3 R0, P1, PT, R16, 0x4, RZ ;  /* 0x0000000410007810 */ /* 0x000fe40007f3e0ff */
[----:B------:R-:W-:Y:S02]  /*9690*/  IADD3.X R2, PT, PT, RZ, R2, RZ, P2, !PT ;  /* 0x00000002ff027210 */ /* 0x000fe400017fe4ff */
[----:B0-2---:R-:W-:Y:S02]  /*96a0*/  IADD3.X R13, PT, PT, RZ, R17, RZ, P1, !PT ;  /* 0x00000011ff0d7210 */ /* 0x005fe40000ffe4ff */
[----:B------:R-:W-:Y:S01]  /*96b0*/  IADD3.X R4, PT, PT, RZ, R4, RZ, P3, !PT ;  /* 0x00000004ff047210 */ /* 0x000fe20001ffe4ff */
[----:B------:R-:W-:Y:S06]  /*96c0*/  @P0 BRA `(.L_x_64) ;  /* 0xffffffd0008c0947 */ /* 0x000fec000383ffff */
.L_x_44:
[----:B------:R-:W-:Y:S05]  /*96d0*/  BSYNC.RECONVERGENT B0 ;  /* 0x0000000000007941 */ /* 0x000fea0003800200 */
.L_x_43:
[----:B0-----:R-:W0:Y:S01]  /*96e0*/  LDC.64 R6, c[0x0][0x3a8] ;  /* 0x0000ea00ff067b82 */ /* 0x001e220000000a00 */
[----:B------:R-:W1:Y:S07]  /*96f0*/  LDCU UR6, c[0x0][0x3b4] ;  /* 0x00007680ff0677ac */ /* 0x000e6e0008000800 */
[----:B------:R-:W2:Y:S01]  /*9700*/  LDC.64 R4, c[0x0][0x388] ;  /* 0x0000e200ff047b82 */ /* 0x000ea20000000a00 */
[----:B0-----:R-:W-:-:S05]  /*9710*/  IMAD.WIDE R6, R23, 0x4, R6 ;  /* 0x0000000417067825 */ /* 0x001fca00078e0206 */
[----:B------:R-:W3:Y:S01]  /*9720*/  LDG.E R11, desc[UR4][R6.64] ;  /* 0x00000004060b7981 */ /* 0x000ee2000c1e1900 */
[----:B--2---:R-:W-:-:S05]  /*9730*/  IMAD.WIDE R4, R23, 0x4, R4 ;  /* 0x0000000417047825 */ /* 0x004fca00078e0204 */
[----:B----4-:R0:W5:Y:S01]  /*9740*/  LDG.E R2, desc[UR4][R4.64] ;  /* 0x0000000404027981 */ /* 0x010162000c1e1900 */
[----:B-1-3--:R-:W-:Y:S01]  /*9750*/  FMUL R0, R22, UR6 ;  /* 0x0000000616007c20 */ /* 0x00afe20008400000 */
[----:B------:R-:W-:Y:S01]  /*9760*/  BSSY.RECONVERGENT B0, `(.L_x_65) ;  /* 0x000000c000007945 */ /* 0x000fe20003800200 */
[----:B------:R-:W1:Y:S08]  /*9770*/  MUFU.RCP R3, R11 ;  /* 0x0000000b00037308 */ /* 0x000e700000001000 */
[----:B------:R-:W2:Y:S01]  /*9780*/  FCHK P0, R0, R11 ;  /* 0x0000000b00007302 */ /* 0x000ea20000000000 */
[----:B-1----:R-:W-:-:S04]  /*9790*/  FFMA R8, -R11, R3, 1 ;  /* 0x3f8000000b087423 */ /* 0x002fc80000000103 */
[----:B------:R-:W-:-:S04]  /*97a0*/  FFMA R3, R3, R8, R3 ;  /* 0x0000000803037223 */ /* 0x000fc80000000003 */
[----:B------:R-:W-:-:S04]  /*97b0*/  FFMA R8, R0, R3, RZ ;  /* 0x0000000300087223 */ /* 0x000fc800000000ff */
[----:B------:R-:W-:-:S04]  /*97c0*/  FFMA R9, -R11, R8, R0 ;  /* 0x000000080b097223 */ /* 0x000fc80000000100 */
[----:B------:R-:W-:Y:S01]  /*97d0*/  FFMA R3, R3, R9, R8 ;  /* 0x0000000903037223 */ /* 0x000fe20000000008 */
[----:B0-2---:R-:W-:Y:S06]  /*97e0*/  @!P0 BRA `(.L_x_66) ;  /* 0x00000000000c8947 */ /* 0x005fec0003800000 */
[----:B------:R-:W-:Y:S02]  /*97f0*/  MOV R3, R11 ;  /* 0x0000000b00037202 */ /* 0x000fe40000000f00 */
[----:B------:R-:W-:-:S07]  /*9800*/  MOV R10, 0x9820 ;  /* 0x00009820000a7802 */ /* 0x000fce0000000f00 */
[----:B-----5:R-:W-:Y:S05]  /*9810*/  CALL.REL.NOINC `($__internal_1_$__cuda_sm3x_div_rn_noftz_f32_slowpath) ;  /* 0x0000000000fc7944 */ /* 0x020fea0003c00000 */
.L_x_66:
[----:B------:R-:W-:Y:S05]  /*9820*/  BSYNC.RECONVERGENT B0 ;  /* 0x0000000000007941 */ /* 0x000fea0003800200 */
.L_x_65:
[----:B-----5:R-:W-:Y:S01]  /*9830*/  FADD R3, R2, R3 ;  /* 0x0000000302037221 */ /* 0x020fe20000000000 */
[----:B------:R-:W0:Y:S01]  /*9840*/  LDC.64 R8, c[0x0][0x390] ;  /* 0x0000e400ff087b82 */ /* 0x000e220000000a00 */
[----:B------:R-:W1:Y:S03]  /*9850*/  LDCU UR6, c[0x0][0x3b4] ;  /* 0x00007680ff0677ac */ /* 0x000e660008000800 */
[----:B------:R2:W-:Y:S04]  /*9860*/  STG.E desc[UR4][R4.64], R3 ;  /* 0x0000000304007986 */ /* 0x0005e8000c101904 */
[----:B------:R-:W3:Y:S01]  /*9870*/  LDG.E R7, desc[UR4][R6.64] ;  /* 0x0000000406077981 */ /* 0x000ee2000c1e1900 */
[----:B0-----:R-:W-:-:S05]  /*9880*/  IMAD.WIDE R8, R23, 0x4, R8 ;  /* 0x0000000417087825 */ /* 0x001fca00078e0208 */
[----:B------:R0:W5:Y:S01]  /*9890*/  LDG.E R2, desc[UR4][R8.64] ;  /* 0x0000000408027981 */ /* 0x000162000c1e1900 */
[----:B-1----:R-:W-:Y:S01]  /*98a0*/  FMUL R0, R20, UR6 ;  /* 0x0000000614007c20 */ /* 0x002fe20008400000 */
[----:B------:R-:W-:Y:S01]  /*98b0*/  BSSY.RECONVERGENT B0, `(.L_x_67) ;  /* 0x000000c000007945 */ /* 0x000fe20003800200 */
[----:B---3--:R-:W1:Y:S08]  /*98c0*/  MUFU.RCP R10, R7 ;  /* 0x00000007000a7308 */ /* 0x008e700000001000 */
[----:B------:R-:W3:Y:S01]  /*98d0*/  FCHK P0, R0, R7 ;  /* 0x0000000700007302 */ /* 0x000ee20000000000 */
[----:B-1----:R-:W-:-:S04]  /*98e0*/  FFMA R11, -R7, R10, 1 ;  /* 0x3f800000070b7423 */ /* 0x002fc8000000010a */
[----:B------:R-:W-:-:S04]  /*98f0*/  FFMA R11, R10, R11, R10 ;  /* 0x0000000b0a0b7223 */ /* 0x000fc8000000000a */
[----:B------:R-:W-:-:S04]  /*9900*/  FFMA R10, R0, R11, RZ ;  /* 0x0000000b000a7223 */ /* 0x000fc800000000ff */
[----:B--2---:R-:W-:-:S04]  /*9910*/  FFMA R3, -R7, R10, R0 ;  /* 0x0000000a07037223 */ /* 0x004fc80000000100 */
[----:B------:R-:W-:Y:S01]  /*9920*/  FFMA R3, R11, R3, R10 ;  /* 0x000000030b037223 */ /* 0x000fe2000000000a */
[----:B0--3--:R-:W-:Y:S06]  /*9930*/  @!P0 BRA `(.L_x_68) ;  /* 0x00000000000c8947 */ /* 0x009fec0003800000 */
[----:B------:R-:W-:Y:S02]  /*9940*/  MOV R3, R7 ;  /* 0x0000000700037202 */ /* 0x000fe40000000f00 */
[----:B------:R-:W-:-:S07]  /*9950*/  MOV R10, 0x9970 ;  /* 0x00009970000a7802 */ /* 0x000fce0000000f00 */
[----:B-----5:R-:W-:Y:S05]  /*9960*/  CALL.REL.NOINC `($__internal_1_$__cuda_sm3x_div_rn_noftz_f32_slowpath) ;  /* 0x0000000000a87944 */ /* 0x020fea0003c00000 */
.L_x_68:
[----:B------:R-:W-:Y:S05]  /*9970*/  BSYNC.RECONVERGENT B0 ;  /* 0x0000000000007941 */ /* 0x000fea0003800200 */
.L_x_67:
[----:B------:R-:W0:Y:S01]  /*9980*/  LDC.64 R6, c[0x0][0x398] ;  /* 0x0000e600ff067b82 */ /* 0x000e220000000a00 */
[----:B-----5:R-:W-:Y:S01]  /*9990*/  FADD R13, R2, R3 ;  /* 0x00000003020d7221 */ /* 0x020fe20000000000 */
[----:B------:R-:W1:Y:S04]  /*99a0*/  LDCU UR6, c[0x0][0x3b4] ;  /* 0x00007680ff0677ac */ /* 0x000e680008000800 */
[----:B------:R-:W-:Y:S02]  /*99b0*/  STG.E desc[UR4][R8.64], R13 ;  /* 0x0000000d08007986 */ /* 0x000fe4000c101904 */
[----:B------:R-:W2:Y:S02]  /*99c0*/  LDC.64 R2, c[0x0][0x3b8] ;  /* 0x0000ee00ff027b82 */ /* 0x000ea40000000a00 */
[----:B------:R-:W1:Y:S06]  /*99d0*/  LDG.E R5, desc[UR4][R4.64] ;  /* 0x0000000404057981 */ /* 0x000e6c000c1e1900 */
[----:B------:R-:W3:Y:S01]  /*99e0*/  LDC.64 R10, c[0x0][0x3a0] ;  /* 0x0000e800ff0a7b82 */ /* 0x000ee20000000a00 */
[----:B0-----:R-:W-:-:S06]  /*99f0*/  IMAD.WIDE R6, R23, 0x4, R6 ;  /* 0x0000000417067825 */ /* 0x001fcc00078e0206 */
[----:B------:R-:W1:Y:S01]  /*9a00*/  LDG.E R6, desc[UR4][R6.64] ;  /* 0x0000000406067981 */ /* 0x000e62000c1e1900 */
[----:B--2---:R-:W-:-:S04]  /*9a10*/  IMAD.WIDE R2, R23, 0x4, R2 ;  /* 0x0000000417027825 */ /* 0x004fc800078e0202 */
[----:B---3--:R-:W-:-:S04]  /*9a20*/  IMAD.WIDE R10, R23, 0x4, R10 ;  /* 0x00000004170a7825 */ /* 0x008fc800078e020a */
[----:B-1----:R-:W-:Y:S02]  /*9a30*/  FFMA R15, R5, UR6, R6 ;  /* 0x00000006050f7c23 */ /* 0x002fe40008000006 */
[----:B------:R-:W0:Y:S03]  /*9a40*/  LDC.64 R4, c[0x0][0x3c0] ;  /* 0x0000f000ff047b82 */ /* 0x000e260000000a00 */
[----:B------:R-:W-:Y:S04]  /*9a50*/  STG.E desc[UR4][R2.64], R15 ;  /* 0x0000000f02007986 */ /* 0x000fe8000c101904 */
[----:B------:R-:W2:Y:S04]  /*9a60*/  LDG.E R17, desc[UR4][R8.64] ;  /* 0x0000000408117981 */ /* 0x000ea8000c1e1900 */
[----:B------:R-:W2:Y:S01]  /*9a70*/  LDG.E R10, desc[UR4][R10.64] ;  /* 0x000000040a0a7981 */ /* 0x000ea2000c1e1900 */
[----:B0-----:R-:W-:-:S04]  /*9a80*/  IMAD.WIDE R4, R23, 0x4, R4 ;  /* 0x0000000417047825 */ /* 0x001fc800078e0204 */
[----:B--2---:R-:W-:-:S05]  /*9a90*/  FFMA R17, R17, UR6, R10 ;  /* 0x0000000611117c23 */ /* 0x004fca000800000a */
[----:B------:R-:W-:Y:S01]  /*9aa0*/  STG.E desc[UR4][R4.64], R17 ;  /* 0x0000001104007986 */ /* 0x000fe2000c101904 */
[----:B------:R-:W-:Y:S05]  /*9ab0*/  EXIT ;  /* 0x000000000000794d */ /* 0x000fea0003800000 */
        .weak           $__internal_0_$__cuda_sm20_sqrt_rn_f32_slowpath
        .type           $__internal_0_$__cuda_sm20_sqrt_rn_f32_slowpath,@function
        .size           $__internal_0_$__cuda_sm20_sqrt_rn_f32_slowpath,($__internal_1_$__cuda_sm3x_div_rn_noftz_f32_slowpath - $__internal_0_$__cuda_sm20_sqrt_rn_f32_slowpath)
$__internal_0_$__cuda_sm20_sqrt_rn_f32_slowpath:
[----:B------:R-:W-:-:S13]  /*9ac0*/  LOP3.LUT P1, RZ, R0, 0x7fffffff, RZ, 0xc0, !PT ;  /* 0x7fffffff00ff7812 */ /* 0x000fda000782c0ff */
[----:B------:R-:W-:Y:S01]  /*9ad0*/  @!P1 MOV R24, R0 ;  /* 0x0000000000189202 */ /* 0x000fe20000000f00 */
[----:B------:R-:W-:Y:S06]  /*9ae0*/  @!P1 BRA `(.L_x_69) ;  /* 0x0000000000409947 */ /* 0x000fec0003800000 */
[----:B------:R-:W-:-:S13]  /*9af0*/  FSETP.GEU.FTZ.AND P1, PT, R0, RZ, PT ;  /* 0x000000ff0000720b */ /* 0x000fda0003f3e000 */
[----:B------:R-:W-:Y:S01]  /*9b00*/  @!P1 MOV R24, 0x7fffffff ;  /* 0x7fffffff00189802 */ /* 0x000fe20000000f00 */
[----:B------:R-:W-:Y:S06]  /*9b10*/  @!P1 BRA `(.L_x_69) ;  /* 0x0000000000349947 */ /* 0x000fec0003800000 */
[----:B------:R-:W-:-:S13]  /*9b20*/  FSETP.GTU.FTZ.AND P1, PT, |R0|, +INF , PT ;  /* 0x7f8000000000780b */ /* 0x000fda0003f3c200 */
[----:B------:R-:W-:Y:S01]  /*9b30*/  @P1 FADD.FTZ R24, R0, 1 ;  /* 0x3f80000000181421 */ /* 0x000fe20000010000 */
[----:B------:R-:W-:Y:S06]  /*9b40*/  @P1 BRA `(.L_x_69) ;  /* 0x0000000000281947 */ /* 0x000fec0003800000 */
[----:B------:R-:W-:-:S13]  /*9b50*/  FSETP.NEU.FTZ.AND P1, PT, |R0|, +INF , PT ;  /* 0x7f8000000000780b */ /* 0x000fda0003f3d200 */
[----:B------:R-:W-:-:S04]  /*9b60*/  @P1 FFMA R25, R0, 1.84467440737095516160e+19, RZ ;  /* 0x5f80000000191823 */ /* 0x000fc800000000ff */
[----:B------:R-:W0:Y:S02]  /*9b70*/  @P1 MUFU.RSQ R24, R25 ;  /* 0x0000001900181308 */ /* 0x000e240000001400 */
[----:B0-----:R-:W-:-:S04]  /*9b80*/  @P1 FMUL.FTZ R19, R25, R24 ;  /* 0x0000001819131220 */ /* 0x001fc80000410000 */
[----:B------:R-:W-:-:S04]  /*9b90*/  @P1 FADD.FTZ R26, -R19, -RZ ;  /* 0x800000ff131a1221 */ /* 0x000fc80000010100 */
[----:B------:R-:W-:Y:S01]  /*9ba0*/  @P1 FFMA R26, R19, R26, R25 ;  /* 0x0000001a131a1223 */ /* 0x000fe20000000019 */
[----:B------:R-:W-:Y:S01]  /*9bb0*/  @P1 FMUL.FTZ R25, R24, 0.5 ;  /* 0x3f00000018191820 */ /* 0x000fe20000410000 */
[----:B------:R-:W-:-:S03]  /*9bc0*/  @!P1 MOV R24, R0 ;  /* 0x0000000000189202 */ /* 0x000fc60000000f00 */
[----:B------:R-:W-:-:S04]  /*9bd0*/  @P1 FFMA R25, R26, R25, R19 ;  /* 0x000000191a191223 */ /* 0x000fc80000000013 */
[----:B------:R-:W-:-:S07]  /*9be0*/  @P1 FMUL.FTZ R24, R25, 2.3283064365386962891e-10 ;  /* 0x2f80000019181820 */ /* 0x000fce0000410000 */
.L_x_69:
[----:B------:R-:W-:-:S04]  /*9bf0*/  HFMA2 R19, -RZ, RZ, 0, 0 ;  /* 0x00000000ff137431 */ /* 0x000fc800000001ff */
[----:B------:R-:W-:Y:S05]  /*9c00*/  RET.REL.NODEC R18 `(_Z4iteriPfS_S_S_S_ffS_S_) ;  /* 0xffffff6012fc7950 */ /* 0x000fea0003c3ffff */
        .weak           $__internal_1_$__cuda_sm3x_div_rn_noftz_f32_slowpath
        .type           $__internal_1_$__cuda_sm3x_div_rn_noftz_f32_slowpath,@function
        .size           $__internal_1_$__cuda_sm3x_div_rn_noftz_f32_slowpath,(.L_x_83 - $__internal_1_$__cuda_sm3x_div_rn_noftz_f32_slowpath)
$__internal_1_$__cuda_sm3x_div_rn_noftz_f32_slowpath:
[----:B------:R-:W-:Y:S01]  /*9c10*/  SHF.R.U32.HI R12, RZ, 0x17, R3 ;  /* 0x00000017ff0c7819 */ /* 0x000fe20000011603 */
[----:B------:R-:W-:Y:S01]  /*9c20*/  BSSY.RECONVERGENT B1, `(.L_x_70) ;  /* 0x0000062000017945 */ /* 0x000fe20003800200 */
[----:B------:R-:W-:Y:S02]  /*9c30*/  SHF.R.U32.HI R11, RZ, 0x17, R0 ;  /* 0x00000017ff0b7819 */ /* 0x000fe40000011600 */
[----:B------:R-:W-:Y:S02]  /*9c40*/  LOP3.LUT R12, R12, 0xff, RZ, 0xc0, !PT ;  /* 0x000000ff0c0c7812 */ /* 0x000fe400078ec0ff */
[----:B------:R-:W-:Y:S02]  /*9c50*/  LOP3.LUT R13, R11, 0xff, RZ, 0xc0, !PT ;  /* 0x000000ff0b0d7812 */ /* 0x000fe400078ec0ff */
[----:B------:R-:W-:Y:S02]  /*9c60*/  IADD3 R15, PT, PT, R12, -0x1, RZ ;  /* 0xffffffff0c0f7810 */ /* 0x000fe40007ffe0ff */
[----:B------:R-:W-:-:S02]  /*9c70*/  IADD3 R14, PT, PT, R13, -0x1, RZ ;  /* 0xffffffff0d0e7810 */ /* 0x000fc40007ffe0ff */
[----:B------:R-:W-:-:S04]  /*9c80*/  ISETP.GT.U32.AND P0, PT, R15, 0xfd, PT ;  /* 0x000000fd0f00780c */ /* 0x000fc80003f04070 */
[----:B------:R-:W-:-:S13]  /*9c90*/  ISETP.GT.U32.OR P0, PT, R14, 0xfd, P0 ;  /* 0x000000fd0e00780c */ /* 0x000fda0000704470 */
[----:B------:R-:W-:Y:S01]  /*9ca0*/  @!P0 MOV R11, RZ ;  /* 0x000000ff000b8202 */ /* 0x000fe20000000f00 */
[----:B------:R-:W-:Y:S06]  /*9cb0*/  @!P0 BRA `(.L_x_71) ;  /* 0x00000000005c8947 */ /* 0x000fec0003800000 */
[----:B------:R-:W-:Y:S02]  /*9cc0*/  FSETP.GTU.FTZ.AND P0, PT, |R0|, +INF , PT ;  /* 0x7f8000000000780b */ /* 0x000fe40003f1c200 */
[----:B------:R-:W-:-:S04]  /*9cd0*/  FSETP.GTU.FTZ.AND P1, PT, |R3|, +INF , PT ;  /* 0x7f8000000300780b */ /* 0x000fc80003f3c200 */
[----:B------:R-:W-:-:S13]  /*9ce0*/  PLOP3.LUT P0, PT, P0, P1, PT, 0xf8, 0x8f ;  /* 0x00000000008f781c */ /* 0x000fda0000703f70 */
[----:B------:R-:W-:Y:S05]  /*9cf0*/  @P0 BRA `(.L_x_72) ;  /* 0x00000004004c0947 */ /* 0x000fea0003800000 */
[----:B------:R-:W-:-:S13]  /*9d00*/  LOP3.LUT P0, RZ, R3, 0x7fffffff, R0, 0xc8, !PT ;  /* 0x7fffffff03ff7812 */ /* 0x000fda000780c800 */
[----:B------:R-:W-:Y:S05]  /*9d10*/  @!P0 BRA `(.L_x_73) ;  /* 0x00000004003c8947 */ /* 0x000fea0003800000 */
[C---:B------:R-:W-:Y:S02]  /*9d20*/  FSETP.NEU.FTZ.AND P0, PT, |R0|.reuse, +INF , PT ;  /* 0x7f8000000000780b */ /* 0x040fe40003f1d200 */
[----:B------:R-:W-:Y:S02]  /*9d30*/  FSETP.NEU.FTZ.AND P2, PT, |R3|, +INF , PT ;  /* 0x7f8000000300780b */ /* 0x000fe40003f5d200 */
[----:B------:R-:W-:-:S11]  /*9d40*/  FSETP.NEU.FTZ.AND P1, PT, |R0|, +INF , PT ;  /* 0x7f8000000000780b */ /* 0x000fd60003f3d200 */
[----:B------:R-:W-:Y:S05]  /*9d50*/  @!P2 BRA !P0, `(.L_x_73) ;  /* 0x00000004002ca947 */ /* 0x000fea0004000000 */
[----:B------:R-:W-:-:S04]  /*9d60*/  LOP3.LUT P0, RZ, R0, 0x7fffffff, RZ, 0xc0, !PT ;  /* 0x7fffffff00ff7812 */ /* 0x000fc8000780c0ff */
[----:B------:R-:W-:-:S13]  /*9d70*/  PLOP3.LUT P0, PT, P2, P0, PT, 0x2f, 0xf2 ;  /* 0x0000000000f2781c */ /* 0x000fda0001700577 */
[----:B------:R-:W-:Y:S05]  /*9d80*/  @P0 BRA `(.L_x_74) ;  /* 0x0000000400180947 */ /* 0x000fea0003800000 */
[----:B------:R-:W-:-:S04]  /*9d90*/  LOP3.LUT P0, RZ, R3, 0x7fffffff, RZ, 0xc0, !PT ;  /* 0x7fffffff03ff7812 */ /* 0x000fc8000780c0ff */
[----:B------:R-:W-:-:S13]  /*9da0*/  PLOP3.LUT P0, PT, P1, P0, PT, 0x2f, 0xf2 ;  /* 0x0000000000f2781c */ /* 0x000fda0000f00577 */
[----:B------:R-:W-:Y:S05]  /*9db0*/  @P0 BRA `(.L_x_75) ;  /* 0x0000000400000947 */ /* 0x000fea0003800000 */
[----:B------:R-:W-:Y:S02]  /*9dc0*/  ISETP.GE.AND P0, PT, R14, RZ, PT ;  /* 0x000000ff0e00720c */ /* 0x000fe40003f06270 */
[----:B------:R-:W-:-:S11]  /*9dd0*/  ISETP.GE.AND P1, PT, R15, RZ, PT ;  /* 0x000000ff0f00720c */ /* 0x000fd60003f26270 */
[----:B------:R-:W-:Y:S01]  /*9de0*/  @P0 MOV R11, RZ ;  /* 0x000000ff000b0202 */ /* 0x000fe20000000f00 */
[----:B------:R-:W-:Y:S01]  /*9df0*/  @!P0 FFMA R0, R0, 1.84467440737095516160e+19, RZ ;  /* 0x5f80000000008823 */ /* 0x000fe200000000ff */
[----:B------:R-:W-:Y:S01]  /*9e00*/  @!P0 MOV R11, 0xffffffc0 ;  /* 0xffffffc0000b8802 */ /* 0x000fe20000000f00 */
[----:B------:R-:W-:-:S03]  /*9e10*/  @!P1 FFMA R3, R3, 1.84467440737095516160e+19, RZ ;  /* 0x5f80000003039823 */ /* 0x000fc600000000ff */
[----:B------:R-:W-:-:S07]  /*9e20*/  @!P1 IADD3 R11, PT, PT, R11, 0x40, RZ ;  /* 0x000000400b0b9810 */ /* 0x000fce0007ffe0ff */
.L_x_71:
[----:B------:R-:W-:Y:S01]  /*9e30*/  LEA R14, R12, 0xc0800000, 0x17 ;  /* 0xc08000000c0e7811 */ /* 0x000fe200078eb8ff */
[----:B------:R-:W-:Y:S01]  /*9e40*/  BSSY.RECONVERGENT B2, `(.L_x_76) ;  /* 0x0000036000027945 */ /* 0x000fe20003800200 */
[----:B------:R-:W-:Y:S02]  /*9e50*/  IADD3 R13, PT, PT, R13, -0x7f, RZ ;  /* 0xffffff810d0d7810 */ /* 0x000fe40007ffe0ff */
[----:B------:R-:W-:-:S03]  /*9e60*/  IADD3 R14, PT, PT, -R14, R3, RZ ;  /* 0x000000030e0e7210 */ /* 0x000fc60007ffe1ff */
[C---:B------:R-:W-:Y:S01]  /*9e70*/  IMAD R0, R13.reuse, -0x800000, R0 ;  /* 0xff8000000d007824 */ /* 0x040fe200078e0200 */
[----:B------:R0:W1:Y:S01]  /*9e80*/  MUFU.RCP R3, R14 ;  /* 0x0000000e00037308 */ /* 0x0000620000001000 */
[----:B------:R-:W-:Y:S01]  /*9e90*/  FADD.FTZ R15, -R14, -RZ ;  /* 0x800000ff0e0f7221 */ /* 0x000fe20000010100 */
[----:B0-----:R-:W-:-:S04]  /*9ea0*/  IADD3 R14, PT, PT, R13, 0x7f, -R12 ;  /* 0x0000007f0d0e7810 */ /* 0x001fc80007ffe80c */
[----:B------:R-:W-:Y:S01]  /*9eb0*/  IADD3 R11, PT, PT, R14, R11, RZ ;  /* 0x0000000b0e0b7210 */ /* 0x000fe20007ffe0ff */
[----:B-1----:R-:W-:-:S04]  /*9ec0*/  FFMA R16, R3, R15, 1 ;  /* 0x3f80000003107423 */ /* 0x002fc8000000000f */
[----:B------:R-:W-:-:S04]  /*9ed0*/  FFMA R3, R3, R16, R3 ;  /* 0x0000001003037223 */ /* 0x000fc80000000003 */
[----:B------:R-:W-:-:S04]  /*9ee0*/  FFMA R16, R0, R3, RZ ;  /* 0x0000000300107223 */ /* 0x000fc800000000ff */
[----:B------:R-:W-:-:S04]  /*9ef0*/  FFMA R17, R15, R16, R0 ;  /* 0x000000100f117223 */ /* 0x000fc80000000000 */
[----:B------:R-:W-:-:S04]  /*9f00*/  FFMA R16, R3, R17, R16 ;  /* 0x0000001103107223 */ /* 0x000fc80000000010 */
[----:B------:R-:W-:-:S04]  /*9f10*/  FFMA R15, R15, R16, R0 ;  /* 0x000000100f0f7223 */ /* 0x000fc80000000000 */
[----:B------:R-:W-:-:S05]  /*9f20*/  FFMA R0, R3, R15, R16 ;  /* 0x0000000f03007223 */ /* 0x000fca0000000010 */
[----:B------:R-:W-:-:S04]  /*9f30*/  SHF.R.U32.HI R12, RZ, 0x17, R0 ;  /* 0x00000017ff0c7819 */ /* 0x000fc80000011600 */
[----:B------:R-:W-:-:S04]  /*9f40*/  LOP3.LUT R12, R12, 0xff, RZ, 0xc0, !PT ;  /* 0x000000ff0c0c7812 */ /* 0x000fc800078ec0ff */
[----:B------:R-:W-:-:S04]  /*9f50*/  IADD3 R17, PT, PT, R12, R11, RZ ;  /* 0x0000000b0c117210 */ /* 0x000fc80007ffe0ff */
[----:B------:R-:W-:-:S04]  /*9f60*/  IADD3 R12, PT, PT, R17, -0x1, RZ ;  /* 0xffffffff110c7810 */ /* 0x000fc80007ffe0ff */
[----:B------:R-:W-:-:S13]  /*9f70*/  ISETP.GE.U32.AND P0, PT, R12, 0xfe, PT ;  /* 0x000000fe0c00780c */ /* 0x000fda0003f06070 */
[----:B------:R-:W-:Y:S05]  /*9f80*/  @!P0 BRA `(.L_x_77) ;  /* 0x0000000000808947 */ /* 0x000fea0003800000 */
[----:B------:R-:W-:-:S13]  /*9f90*/  ISETP.GT.AND P0, PT, R17, 0xfe, PT ;  /* 0x000000fe1100780c */ /* 0x000fda0003f04270 */
[----:B------:R-:W-:Y:S05]  /*9fa0*/  @P0 BRA `(.L_x_78) ;  /* 0x00000000006c0947 */ /* 0x000fea0003800000 */
[----:B------:R-:W-:-:S13]  /*9fb0*/  ISETP.GE.AND P0, PT, R17, 0x1, PT ;  /* 0x000000011100780c */ /* 0x000fda0003f06270 */
[----:B------:R-:W-:Y:S05]  /*9fc0*/  @P0 BRA `(.L_x_79) ;  /* 0x0000000000740947 */ /* 0x000fea0003800000 */
[----:B------:R-:W-:Y:S02]  /*9fd0*/  ISETP.GE.AND P0, PT, R17, -0x18, PT ;  /* 0xffffffe81100780c */ /* 0x000fe40003f06270 */
[----:B------:R-:W-:-:S11]  /*9fe0*/  LOP3.LUT R0, R0, 0x80000000, RZ, 0xc0, !PT ;  /* 0x8000000000007812 */ /* 0x000fd600078ec0ff */
[----:B------:R-:W-:Y:S05]  /*9ff0*/  @!P0 BRA `(.L_x_79) ;  /* 0x0000000000688947 */ /* 0x000fea0003800000 */
[-CC-:B------:R-:W-:Y:S01]  /*a000*/  FFMA.RZ R11, R3, R15.reuse, R16.reuse ;  /* 0x0000000f030b7223 */ /* 0x180fe2000000c010 */
[----:B------:R-:W-:Y:S01]  /*a010*/  IADD3 R14, PT, PT, R17, 0x20, RZ ;  /* 0x00000020110e7810 */ /* 0x000fe20007ffe0ff */
[-CC-:B------:R-:W-:Y:S01]  /*a020*/  FFMA.RM R12, R3, R15.reuse, R16.reuse ;  /* 0x0000000f030c7223 */ /* 0x180fe20000004010 */
[----:B------:R-:W-:Y:S02]  /*a030*/  ISETP.NE.AND P2, PT, R17, RZ, PT ;  /* 0x000000ff1100720c */ /* 0x000fe40003f45270 */
[----:B------:R-:W-:Y:S01]  /*a040*/  LOP3.LUT R13, R11, 0x7fffff, RZ, 0xc0, !PT ;  /* 0x007fffff0b0d7812 */ /* 0x000fe200078ec0ff */
[----:B------:R-:W-:Y:S01]  /*a050*/  FFMA.RP R11, R3, R15, R16 ;  /* 0x0000000f030b7223 */ /* 0x000fe20000008010 */
[----:B------:R-:W-:Y:S02]  /*a060*/  ISETP.NE.AND P1, PT, R17, RZ, PT ;  /* 0x000000ff1100720c */ /* 0x000fe40003f25270 */
[----:B------:R-:W-:Y:S02]  /*a070*/  LOP3.LUT R13, R13, 0x800000, RZ, 0xfc, !PT ;  /* 0x008000000d0d7812 */ /* 0x000fe400078efcff */
[----:B------:R-:W-:-:S02]  /*a080*/  IADD3 R3, PT, PT, -R17, RZ, RZ ;  /* 0x000000ff11037210 */ /* 0x000fc40007ffe1ff */
[----:B------:R-:W-:Y:S02]  /*a090*/  SHF.L.U32 R14, R13, R14, RZ ;  /* 0x0000000e0d0e7219 */ /* 0x000fe400000006ff */
[----:B------:R-:W-:Y:S02]  /*a0a0*/  FSETP.NEU.FTZ.AND P0, PT, R11, R12, PT ;  /* 0x0000000c0b00720b */ /* 0x000fe40003f1d000 */
[----:B------:R-:W-:Y:S02]  /*a0b0*/  SEL R12, R3, RZ, P2 ;  /* 0x000000ff030c7207 */ /* 0x000fe40001000000 */
[----:B------:R-:W-:Y:S02]  /*a0c0*/  ISETP.NE.AND P1, PT, R14, RZ, P1 ;  /* 0x000000ff0e00720c */ /* 0x000fe40000f25270 */
[----:B------:R-:W-:Y:S02]  /*a0d0*/  SHF.R.U32.HI R12, RZ, R12, R13 ;  /* 0x0000000cff0c7219 */ /* 0x000fe4000001160d */
[----:B------:R-:W-:-:S02]  /*a0e0*/  PLOP3.LUT P0, PT, P0, P1, PT, 0xf8, 0x8f ;  /* 0x00000000008f781c */ /* 0x000fc40000703f70 */
[----:B------:R-:W-:Y:S02]  /*a0f0*/  SHF.R.U32.HI R14, RZ, 0x1, R12 ;  /* 0x00000001ff0e7819 */ /* 0x000fe4000001160c */
[----:B------:R-:W-:-:S04]  /*a100*/  SEL R3, RZ, 0x1, !P0 ;  /* 0x00000001ff037807 */ /* 0x000fc80004000000 */
[----:B------:R-:W-:-:S04]  /*a110*/  LOP3.LUT R3, R3, 0x1, R14, 0xf8, !PT ;  /* 0x0000000103037812 */ /* 0x000fc800078ef80e */
[----:B------:R-:W-:-:S04]  /*a120*/  LOP3.LUT R3, R3, R12, RZ, 0xc0, !PT ;  /* 0x0000000c03037212 */ /* 0x000fc800078ec0ff */
[----:B------:R-:W-:-:S04]  /*a130*/  IADD3 R3, PT, PT, R14, R3, RZ ;  /* 0x000000030e037210 */ /* 0x000fc80007ffe0ff */
[----:B------:R-:W-:Y:S01]  /*a140*/  LOP3.LUT R0, R3, R0, RZ, 0xfc, !PT ;  /* 0x0000000003007212 */ /* 0x000fe200078efcff */
[----:B------:R-:W-:Y:S06]  /*a150*/  BRA `(.L_x_79) ;  /* 0x0000000000107947 */ /* 0x000fec0003800000 */
.L_x_78:
[----:B------:R-:W-:-:S04]  /*a160*/  LOP3.LUT R0, R0, 0x80000000, RZ, 0xc0, !PT ;  /* 0x8000000000007812 */ /* 0x000fc800078ec0ff */
[----:B------:R-:W-:Y:S01]  /*a170*/  LOP3.LUT R0, R0, 0x7f800000, RZ, 0xfc, !PT ;  /* 0x7f80000000007812 */ /* 0x000fe200078efcff */
[----:B------:R-:W-:Y:S06]  /*a180*/  BRA `(.L_x_79) ;  /* 0x0000000000047947 */ /* 0x000fec0003800000 */
.L_x_77:
[----:B------:R-:W-:-:S07]  /*a190*/  LEA R0, R11, R0, 0x17 ;  /* 0x000000000b007211 */ /* 0x000fce00078eb8ff */
.L_x_79:
[----:B------:R-:W-:Y:S05]  /*a1a0*/  BSYNC.RECONVERGENT B2 ;  /* 0x0000000000027941 */ /* 0x000fea0003800200 */
.L_x_76:
[----:B------:R-:W-:Y:S05]  /*a1b0*/  BRA `(.L_x_80) ;  /* 0x0000000000207947 */ /* 0x000fea0003800000 */
.L_x_75:
[----:B------:R-:W-:-:S04]  /*a1c0*/  LOP3.LUT R0, R3, 0x80000000, R0, 0x48, !PT ;  /* 0x8000000003007812 */ /* 0x000fc800078e4800 */
[----:B------:R-:W-:Y:S01]  /*a1d0*/  LOP3.LUT R0, R0, 0x7f800000, RZ, 0xfc, !PT ;  /* 0x7f80000000007812 */ /* 0x000fe200078efcff */
[----:B------:R-:W-:Y:S06]  /*a1e0*/  BRA `(.L_x_80) ;  /* 0x0000000000147947 */ /* 0x000fec0003800000 */
.L_x_74:
[----:B------:R-:W-:Y:S01]  /*a1f0*/  LOP3.LUT R0, R3, 0x80000000, R0, 0x48, !PT ;  /* 0x8000000003007812 */ /* 0x000fe200078e4800 */
[----:B------:R-:W-:Y:S06]  /*a200*/  BRA `(.L_x_80) ;  /* 0x00000000000c7947 */ /* 0x000fec0003800000 */
.L_x_73:
[----:B------:R-:W0:Y:S01]  /*a210*/  MUFU.RSQ R0, -QNAN ;  /* 0xffc0000000007908 */ /* 0x000e220000001400 */
[----:B------:R-:W-:Y:S05]  /*a220*/  BRA `(.L_x_80) ;  /* 0x0000000000047947 */ /* 0x000fea0003800000 */
.L_x_72:
[----:B------:R-:W-:-:S07]  /*a230*/  FADD.FTZ R0, R0, R3 ;  /* 0x0000000300007221 */ /* 0x000fce0000010000 */
.L_x_80:
[----:B------:R-:W-:Y:S05]  /*a240*/  BSYNC.RECONVERGENT B1 ;  /* 0x0000000000017941 */ /* 0x000fea0003800200 */
.L_x_70:
[----:B------:R-:W-:Y:S01]  /*a250*/  HFMA2 R11, -RZ, RZ, 0, 0 ;  /* 0x00000000ff0b7431 */ /* 0x000fe200000001ff */
[----:B0-----:R-:W-:-:S03]  /*a260*/  MOV R3, R0 ;  /* 0x0000000000037202 */ /* 0x001fc60000000f00 */
[----:B------:R-:W-:Y:S05]  /*a270*/  RET.REL.NODEC R10 `(_Z4iteriPfS_S_S_S_ffS_S_) ;  /* 0xffffff5c0a607950 */ /* 0x000fea0003c3ffff */
.L_x_81:
[----:B------:R-:W-:-:S00]  /*a280*/  BRA `(.L_x_81) ;  /* 0xfffffffc00fc7947 */ /* 0x000fc0000383ffff */
[----:B------:R-:W-:-:S00]  /*a290*/  NOP ;  /* 0x0000000000007918 */ /* 0x000fc00000000000 */
        /* <DEDUP_REMOVED lines=14> */
.L_x_83:


//--------------------- .nv.shared.reserved.0     --------------------------
	.section	.nv.shared.reserved.0,"aw",@nobits
	.weak		__nv_reservedSMEM_offset_0_alias
	.size		__nv_reservedSMEM_offset_0_alias, 0, 64
	.other		__nv_reservedSMEM_offset_0_alias,@"STO_CUDA_RESERVED_SHARED STV_DEFAULT"
__nv_reservedSMEM_offset_0_alias:
	.zero		0
	.zero		64


//--------------------- .nv.constant0._Z4iteriPfS_S_S_S_ffS_S_ --------------------------
	.section	.nv.constant0._Z4iteriPfS_S_S_S_ffS_S_,"a",@progbits
	.sectionflags	@""
	.align	4
.nv.constant0._Z4iteriPfS_S_S_S_ffS_S_:
	.zero		968


//--------------------- SYMBOLS --------------------------

	.type		.nv.reservedSmem.offset0,@object
	.size		.nv.reservedSmem.offset0,0x4
